//
// Generated by NVIDIA NVVM Compiler
//
// Compiler Build ID: CL-36424714
// Cuda compilation tools, release 13.0, V13.0.88
// Based on NVVM 20.0.0
//

.version 9.0
.target sm_100
.address_size 64

	// .globl	_Z13addBiasKernelPfPKfii

.visible .entry _Z13addBiasKernelPfPKfii(
	.param .u64 .ptr .align 1 _Z13addBiasKernelPfPKfii_param_0,
	.param .u64 .ptr .align 1 _Z13addBiasKernelPfPKfii_param_1,
	.param .u32 _Z13addBiasKernelPfPKfii_param_2,
	.param .u32 _Z13addBiasKernelPfPKfii_param_3
)
{
	.reg .pred 	%p<2>;
	.reg .b32 	%r<9>;
	.reg .b32 	%f<4>;
	.reg .b64 	%rd<9>;

	ld.param.u64 	%rd1, [_Z13addBiasKernelPfPKfii_param_0];
	ld.param.u64 	%rd2, [_Z13addBiasKernelPfPKfii_param_1];
	ld.param.u32 	%r3, [_Z13addBiasKernelPfPKfii_param_2];
	ld.param.u32 	%r2, [_Z13addBiasKernelPfPKfii_param_3];
	mov.u32 	%r4, %ctaid.x;
	mov.u32 	%r5, %ntid.x;
	mov.u32 	%r6, %tid.x;
	mad.lo.s32 	%r1, %r4, %r5, %r6;
	mul.lo.s32 	%r7, %r2, %r3;
	setp.ge.s32 	%p1, %r1, %r7;
	@%p1 bra 	$L__BB0_2;
	cvta.to.global.u64 	%rd3, %rd2;
	cvta.to.global.u64 	%rd4, %rd1;
	rem.s32 	%r8, %r1, %r2;
	mul.wide.s32 	%rd5, %r8, 4;
	add.s64 	%rd6, %rd3, %rd5;
	ld.global.f32 	%f1, [%rd6];
	mul.wide.s32 	%rd7, %r1, 4;
	add.s64 	%rd8, %rd4, %rd7;
	ld.global.f32 	%f2, [%rd8];
	add.f32 	%f3, %f1, %f2;
	st.global.f32 	[%rd8], %f3;
$L__BB0_2:
	ret;

}
	// .globl	_Z10geluKernelPfi
.visible .entry _Z10geluKernelPfi(
	.param .u64 .ptr .align 1 _Z10geluKernelPfi_param_0,
	.param .u32 _Z10geluKernelPfi_param_1
)
{
	.reg .pred 	%p<4>;
	.reg .b32 	%r<6>;
	.reg .b32 	%f<24>;
	.reg .b64 	%rd<5>;

	ld.param.u64 	%rd1, [_Z10geluKernelPfi_param_0];
	ld.param.u32 	%r2, [_Z10geluKernelPfi_param_1];
	mov.u32 	%r3, %ctaid.x;
	mov.u32 	%r4, %ntid.x;
	mov.u32 	%r5, %tid.x;
	mad.lo.s32 	%r1, %r3, %r4, %r5;
	setp.ge.s32 	%p1, %r1, %r2;
	@%p1 bra 	$L__BB1_2;
	cvta.to.global.u64 	%rd2, %rd1;
	mul.wide.s32 	%rd3, %r1, 4;
	add.s64 	%rd4, %rd2, %rd3;
	ld.global.f32 	%f1, [%rd4];
	mul.f32 	%f2, %f1, 0f3F000000;
	mul.f32 	%f3, %f1, 0f3D372713;
	mul.f32 	%f4, %f1, %f3;
	fma.rn.f32 	%f5, %f1, %f4, %f1;
	mul.f32 	%f6, %f5, 0f3F4C422A;
	abs.f32 	%f7, %f6;
	mul.f32 	%f8, %f7, 0f4038AA3B;
	ex2.approx.ftz.f32 	%f9, %f8;
	add.f32 	%f10, %f9, 0f3F800000;
	rcp.approx.ftz.f32 	%f11, %f10;
	fma.rn.f32 	%f12, %f11, 0fC0000000, 0f3F800000;
	setp.ge.f32 	%p2, %f7, 0f41102CB4;
	selp.f32 	%f13, 0f3F800000, %f12, %p2;
	copysign.f32 	%f14, %f6, %f13;
	mul.f32 	%f15, %f6, %f6;
	fma.rn.f32 	%f16, %f15, 0f3C80F082, 0fBD563CAE;
	fma.rn.f32 	%f17, %f16, %f15, 0f3E085941;
	fma.rn.f32 	%f18, %f17, %f15, 0fBEAAA9ED;
	fma.rn.f32 	%f19, %f18, %f15, 0f00000000;
	fma.rn.f32 	%f20, %f19, %f6, %f6;
	setp.ge.f32 	%p3, %f7, 0f3F19999A;
	selp.f32 	%f21, %f14, %f20, %p3;
	add.f32 	%f22, %f21, 0f3F800000;
	mul.f32 	%f23, %f2, %f22;
	st.global.f32 	[%rd4], %f23;
$L__BB1_2:
	ret;

}
	// .globl	_Z13dropoutKernelPfS_if
.visible .entry _Z13dropoutKernelPfS_if(
	.param .u64 .ptr .align 1 _Z13dropoutKernelPfS_if_param_0,
	.param .u64 .ptr .align 1 _Z13dropoutKernelPfS_if_param_1,
	.param .u32 _Z13dropoutKernelPfS_if_param_2,
	.param .f32 _Z13dropoutKernelPfS_if_param_3
)
{
	.reg .pred 	%p<3>;
	.reg .b32 	%r<6>;
	.reg .b32 	%f<10>;
	.reg .b64 	%rd<8>;

	ld.param.u64 	%rd2, [_Z13dropoutKernelPfS_if_param_0];
	ld.param.u64 	%rd3, [_Z13dropoutKernelPfS_if_param_1];
	ld.param.u32 	%r2, [_Z13dropoutKernelPfS_if_param_2];
	ld.param.f32 	%f3, [_Z13dropoutKernelPfS_if_param_3];
	mov.u32 	%r3, %ctaid.x;
	mov.u32 	%r4, %ntid.x;
	mov.u32 	%r5, %tid.x;
	mad.lo.s32 	%r1, %r3, %r4, %r5;
	setp.ge.s32 	%p1, %r1, %r2;
	@%p1 bra 	$L__BB2_4;
	cvta.to.global.u64 	%rd4, %rd2;
	cvta.to.global.u64 	%rd5, %rd3;
	mul.wide.s32 	%rd6, %r1, 4;
	add.s64 	%rd7, %rd5, %rd6;
	ld.global.f32 	%f5, [%rd7];
	setp.leu.f32 	%p2, %f5, %f3;
	add.s64 	%rd1, %rd4, %rd6;
	mov.f32 	%f9, 0f00000000;
	@%p2 bra 	$L__BB2_3;
	ld.global.f32 	%f6, [%rd1];
	mov.f32 	%f7, 0f3F800000;
	sub.f32 	%f8, %f7, %f3;
	div.rn.f32 	%f9, %f6, %f8;
$L__BB2_3:
	st.global.f32 	[%rd1], %f9;
$L__BB2_4:
	ret;

}
	// .globl	_Z20fusedBiasGeluDropoutPfPKfS1_iif
.visible .entry _Z20fusedBiasGeluDropoutPfPKfS1_iif(
	.param .u64 .ptr .align 1 _Z20fusedBiasGeluDropoutPfPKfS1_iif_param_0,
	.param .u64 .ptr .align 1 _Z20fusedBiasGeluDropoutPfPKfS1_iif_param_1,
	.param .u64 .ptr .align 1 _Z20fusedBiasGeluDropoutPfPKfS1_iif_param_2,
	.param .u32 _Z20fusedBiasGeluDropoutPfPKfS1_iif_param_3,
	.param .u32 _Z20fusedBiasGeluDropoutPfPKfS1_iif_param_4,
	.param .f32 _Z20fusedBiasGeluDropoutPfPKfS1_iif_param_5
)
{
	.reg .pred 	%p<5>;
	.reg .b32 	%r<9>;
	.reg .b32 	%f<34>;
	.reg .b64 	%rd<12>;

	ld.param.u64 	%rd2, [_Z20fusedBiasGeluDropoutPfPKfS1_iif_param_0];
	ld.param.u64 	%rd3, [_Z20fusedBiasGeluDropoutPfPKfS1_iif_param_1];
	ld.param.u64 	%rd4, [_Z20fusedBiasGeluDropoutPfPKfS1_iif_param_2];
	ld.param.u32 	%r3, [_Z20fusedBiasGeluDropoutPfPKfS1_iif_param_3];
	ld.param.u32 	%r2, [_Z20fusedBiasGeluDropoutPfPKfS1_iif_param_4];
	ld.param.f32 	%f4, [_Z20fusedBiasGeluDropoutPfPKfS1_iif_param_5];
	mov.u32 	%r4, %ctaid.x;
	mov.u32 	%r5, %ntid.x;
	mov.u32 	%r6, %tid.x;
	mad.lo.s32 	%r1, %r4, %r5, %r6;
	mul.lo.s32 	%r7, %r2, %r3;
	setp.ge.s32 	%p1, %r1, %r7;
	@%p1 bra 	$L__BB3_4;
	cvta.to.global.u64 	%rd5, %rd2;
	cvta.to.global.u64 	%rd6, %rd3;
	cvta.to.global.u64 	%rd7, %rd4;
	rem.s32 	%r8, %r1, %r2;
	mul.wide.s32 	%rd8, %r1, 4;
	add.s64 	%rd1, %rd5, %rd8;
	ld.global.f32 	%f6, [%rd1];
	mul.wide.s32 	%rd9, %r8, 4;
	add.s64 	%rd10, %rd6, %rd9;
	ld.global.f32 	%f7, [%rd10];
	add.f32 	%f8, %f6, %f7;
	mul.f32 	%f9, %f8, 0f3F000000;
	mul.f32 	%f10, %f8, 0f3D372713;
	mul.f32 	%f11, %f8, %f10;
	fma.rn.f32 	%f12, %f8, %f11, %f8;
	mul.f32 	%f13, %f12, 0f3F4C422A;
	abs.f32 	%f14, %f13;
	mul.f32 	%f15, %f14, 0f4038AA3B;
	ex2.approx.ftz.f32 	%f16, %f15;
	add.f32 	%f17, %f16, 0f3F800000;
	rcp.approx.ftz.f32 	%f18, %f17;
	fma.rn.f32 	%f19, %f18, 0fC0000000, 0f3F800000;
	setp.ge.f32 	%p2, %f14, 0f41102CB4;
	selp.f32 	%f20, 0f3F800000, %f19, %p2;
	copysign.f32 	%f21, %f13, %f20;
	mul.f32 	%f22, %f13, %f13;
	fma.rn.f32 	%f23, %f22, 0f3C80F082, 0fBD563CAE;
	fma.rn.f32 	%f24, %f23, %f22, 0f3E085941;
	fma.rn.f32 	%f25, %f24, %f22, 0fBEAAA9ED;
	fma.rn.f32 	%f26, %f25, %f22, 0f00000000;
	fma.rn.f32 	%f27, %f26, %f13, %f13;
	setp.ge.f32 	%p3, %f14, 0f3F19999A;
	selp.f32 	%f28, %f21, %f27, %p3;
	add.f32 	%f29, %f28, 0f3F800000;
	mul.f32 	%f1, %f9, %f29;
	add.s64 	%rd11, %rd7, %rd8;
	ld.global.f32 	%f30, [%rd11];
	setp.leu.f32 	%p4, %f30, %f4;
	mov.f32 	%f33, 0f00000000;
	@%p4 bra 	$L__BB3_3;
	mov.f32 	%f31, 0f3F800000;
	sub.f32 	%f32, %f31, %f4;
	div.rn.f32 	%f33, %f1, %f32;
$L__BB3_3:
	st.global.f32 	[%rd1], %f33;
$L__BB3_4:
	ret;

}


// ===== COMPILED SASS (sm_100) =====

	.target	sm_100

	.elftype	@"ET_EXEC"


//--------------------- .note.nv.tkinfo           --------------------------
	.section	.note.nv.tkinfo,"",@"SHT_NOTE"
	.sectionflags	@"SHF_NOTE_NV_TKINFO"
	.tkinfo
        /*0018*/ 	.word	0x00000002
        /*0030*/ 	.string	""
        /*0030*/ 	.string	"ptxas"
        /*0030*/ 	.string	"Cuda compilation tools, release 13.0, V13.0.88"
        /*0030*/ 	.string	"Build cuda_13.0.r13.0/compiler.36424714_0"
        /*0030*/ 	.string	"-arch sm_100 -m 64 "



//--------------------- .note.nv.cuinfo           --------------------------
	.section	.note.nv.cuinfo,"",@"SHT_NOTE"
	.sectionflags	@"SHF_NOTE_NV_CUINFO"
        /*0018*/ 	.short	0x0002
        /*001a*/ 	.short	0x0064
        /*001c*/ 	.short	0x0082
	.zero		2


//--------------------- .nv.info                  --------------------------
	.section	.nv.info,"",@"SHT_CUDA_INFO"
	.align	4


	//----- nvinfo : EIATTR_REGCOUNT
	.align		4
        /*0000*/ 	.byte	0x04, 0x2f
        /*0002*/ 	.short	(.L_1 - .L_0)
	.align		4
.L_0:
        /*0004*/ 	.word	index@(_Z13addBiasKernelPfPKfii)
        /*0008*/ 	.word	0x0000000e


	//----- nvinfo : EIATTR_FRAME_SIZE
	.align		4
.L_1:
        /*000c*/ 	.byte	0x04, 0x11
        /*000e*/ 	.short	(.L_3 - .L_2)
	.align		4
.L_2:
        /*0010*/ 	.word	index@(_Z13addBiasKernelPfPKfii)
        /*0014*/ 	.word	0x00000000


	//----- nvinfo : EIATTR_REGCOUNT
	.align		4
.L_3:
        /*0018*/ 	.byte	0x04, 0x2f
        /*001a*/ 	.short	(.L_5 - .L_4)
	.align		4
.L_4:
        /*001c*/ 	.word	index@(_Z10geluKernelPfi)
        /*0020*/ 	.word	0x0000000d


	//----- nvinfo : EIATTR_FRAME_SIZE
	.align		4
.L_5:
        /*0024*/ 	.byte	0x04, 0x11
        /*0026*/ 	.short	(.L_7 - .L_6)
	.align		4
.L_6:
        /*0028*/ 	.word	index@(_Z10geluKernelPfi)
        /*002c*/ 	.word	0x00000000


	//----- nvinfo : EIATTR_REGCOUNT
	.align		4
.L_7:
        /*0030*/ 	.byte	0x04, 0x2f
        /*0032*/ 	.short	(.L_9 - .L_8)
	.align		4
.L_8:
        /*0034*/ 	.word	index@(_Z13dropoutKernelPfS_if)
        /*0038*/ 	.word	0x00000010


	//----- nvinfo : EIATTR_FRAME_SIZE
	.align		4
.L_9:
        /*003c*/ 	.byte	0x04, 0x11
        /*003e*/ 	.short	(.L_11 - .L_10)
	.align		4
.L_10:
        /*0040*/ 	.word	index@($__internal_1_$__cuda_sm3x_div_rn_noftz_f32_slowpath)
        /*0044*/ 	.word	0x00000000


	//----- nvinfo : EIATTR_FRAME_SIZE
	.align		4
.L_11:
        /*0048*/ 	.byte	0x04, 0x11
        /*004a*/ 	.short	(.L_13 - .L_12)
	.align		4
.L_12:
        /*004c*/ 	.word	index@(_Z13dropoutKernelPfS_if)
        /*0050*/ 	.word	0x00000000


	//----- nvinfo : EIATTR_REGCOUNT
	.align		4
.L_13:
        /*0054*/ 	.byte	0x04, 0x2f
        /*0056*/ 	.short	(.L_15 - .L_14)
	.align		4
.L_14:
        /*0058*/ 	.word	index@(_Z20fusedBiasGeluDropoutPfPKfS1_iif)
        /*005c*/ 	.word	0x00000012


	//----- nvinfo : EIATTR_FRAME_SIZE
	.align		4
.L_15:
        /*0060*/ 	.byte	0x04, 0x11
        /*0062*/ 	.short	(.L_17 - .L_16)
	.align		4
.L_16:
        /*0064*/ 	.word	index@($__internal_0_$__cuda_sm3x_div_rn_noftz_f32_slowpath)
        /*0068*/ 	.word	0x00000000


	//----- nvinfo : EIATTR_FRAME_SIZE
	.align		4
.L_17:
        /*006c*/ 	.byte	0x04, 0x11
        /*006e*/ 	.short	(.L_19 - .L_18)
	.align		4
.L_18:
        /*0070*/ 	.word	index@(_Z20fusedBiasGeluDropoutPfPKfS1_iif)
        /*0074*/ 	.word	0x00000000


	//----- nvinfo : EIATTR_MIN_STACK_SIZE
	.align		4
.L_19:
        /*0078*/ 	.byte	0x04, 0x12
        /*007a*/ 	.short	(.L_21 - .L_20)
	.align		4
.L_20:
        /*007c*/ 	.word	index@(_Z20fusedBiasGeluDropoutPfPKfS1_iif)
        /*0080*/ 	.word	0x00000000


	//----- nvinfo : EIATTR_MIN_STACK_SIZE
	.align		4
.L_21:
        /*0084*/ 	.byte	0x04, 0x12
        /*0086*/ 	.short	(.L_23 - .L_22)
	.align		4
.L_22:
        /*0088*/ 	.word	index@(_Z13dropoutKernelPfS_if)
        /*008c*/ 	.word	0x00000000


	//----- nvinfo : EIATTR_MIN_STACK_SIZE
	.align		4
.L_23:
        /*0090*/ 	.byte	0x04, 0x12
        /*0092*/ 	.short	(.L_25 - .L_24)
	.align		4
.L_24:
        /*0094*/ 	.word	index@(_Z10geluKernelPfi)
        /*0098*/ 	.word	0x00000000


	//----- nvinfo : EIATTR_MIN_STACK_SIZE
	.align		4
.L_25:
        /*009c*/ 	.byte	0x04, 0x12
        /*009e*/ 	.short	(.L_27 - .L_26)
	.align		4
.L_26:
        /*00a0*/ 	.word	index@(_Z13addBiasKernelPfPKfii)
        /*00a4*/ 	.word	0x00000000
.L_27:


//--------------------- .nv.compat                --------------------------
	.section	.nv.compat,"",@"SHT_CUDA_COMPAT_INFO"
	.align	4
        /*0000*/ 	.byte	0x02, 0x09, 0x00, 0x00, 0x02, 0x02, 0x01, 0x00, 0x02, 0x05, 0x05, 0x00, 0x03, 0x07, 0x01, 0x01
        /*0010*/ 	.byte	0x02, 0x03, 0x00, 0x00, 0x02, 0x06, 0x01, 0x00, 0x04, 0x0b, 0x08, 0x00, 0x01, 0x00, 0x00, 0x00
        /*0020*/ 	.byte	0x00, 0x00, 0x00, 0x00


//--------------------- .nv.info._Z20fusedBiasGeluDropoutPfPKfS1_iif --------------------------
	.section	.nv.info._Z20fusedBiasGeluDropoutPfPKfS1_iif,"",@"SHT_CUDA_INFO"
	.sectionflags	@""
	.align	4


	//----- nvinfo : EIATTR_CUDA_API_VERSION
	.align		4
        /*0000*/ 	.byte	0x04, 0x37
        /*0002*/ 	.short	(.L_29 - .L_28)
.L_28:
        /*0004*/ 	.word	0x00000082


	//----- nvinfo : EIATTR_KPARAM_INFO
	.align		4
.L_29:
        /*0008*/ 	.byte	0x04, 0x17
        /*000a*/ 	.short	(.L_31 - .L_30)
.L_30:
        /*000c*/ 	.word	0x00000000
        /*0010*/ 	.short	0x0005
        /*0012*/ 	.short	0x0020
        /*0014*/ 	.byte	0x00, 0xf0, 0x11, 0x00


	//----- nvinfo : EIATTR_KPARAM_INFO
	.align		4
.L_31:
        /*0018*/ 	.byte	0x04, 0x17
        /*001a*/ 	.short	(.L_33 - .L_32)
.L_32:
        /*001c*/ 	.word	0x00000000
        /*0020*/ 	.short	0x0004
        /*0022*/ 	.short	0x001c
        /*0024*/ 	.byte	0x00, 0xf0, 0x11, 0x00


	//----- nvinfo : EIATTR_KPARAM_INFO
	.align		4
.L_33:
        /*0028*/ 	.byte	0x04, 0x17
        /*002a*/ 	.short	(.L_35 - .L_34)
.L_34:
        /*002c*/ 	.word	0x00000000
        /*0030*/ 	.short	0x0003
        /*0032*/ 	.short	0x0018
        /*0034*/ 	.byte	0x00, 0xf0, 0x11, 0x00


	//----- nvinfo : EIATTR_KPARAM_INFO
	.align		4
.L_35:
        /*0038*/ 	.byte	0x04, 0x17
        /*003a*/ 	.short	(.L_37 - .L_36)
.L_36:
        /*003c*/ 	.word	0x00000000
        /*0040*/ 	.short	0x0002
        /*0042*/ 	.short	0x0010
        /*0044*/ 	.byte	0x00, 0xf5, 0x21, 0x00


	//----- nvinfo : EIATTR_KPARAM_INFO
	.align		4
.L_37:
        /*0048*/ 	.byte	0x04, 0x17
        /*004a*/ 	.short	(.L_39 - .L_38)
.L_38:
        /*004c*/ 	.word	0x00000000
        /*0050*/ 	.short	0x0001
        /*0052*/ 	.short	0x0008
        /*0054*/ 	.byte	0x00, 0xf5, 0x21, 0x00


	//----- nvinfo : EIATTR_KPARAM_INFO
	.align		4
.L_39:
        /*0058*/ 	.byte	0x04, 0x17
        /*005a*/ 	.short	(.L_41 - .L_40)
.L_40:
        /*005c*/ 	.word	0x00000000
        /*0060*/ 	.short	0x0000
        /*0062*/ 	.short	0x0000
        /*0064*/ 	.byte	0x00, 0xf5, 0x21, 0x00


	//----- nvinfo : EIATTR_SPARSE_MMA_MASK
	.align		4
.L_41:
        /*0068*/ 	.byte	0x03, 0x50
        /*006a*/ 	.short	0x0000


	//----- nvinfo : EIATTR_MAXREG_COUNT
	.align		4
        /*006c*/ 	.byte	0x03, 0x1b
        /*006e*/ 	.short	0x00ff


	//----- nvinfo : EIATTR_MERCURY_ISA_VERSION
	.align		4
        /*0070*/ 	.byte	0x03, 0x5f
        /*0072*/ 	.short	0x0101


	//----- nvinfo : EIATTR_VRC_CTA_INIT_COUNT
	.align		4
        /*0074*/ 	.byte	0x02, 0x4a
	.zero		1
	.zero		1


	//----- nvinfo : EIATTR_EXIT_INSTR_OFFSETS
	.align		4
        /*0078*/ 	.byte	0x04, 0x1c
        /*007a*/ 	.short	(.L_43 - .L_42)


	//   ....[0]....
.L_42:
        /*007c*/ 	.word	0x00000080


	//   ....[1]....
        /*0080*/ 	.word	0x00000560


	//----- nvinfo : EIATTR_CRS_STACK_SIZE
	.align		4
.L_43:
        /*0084*/ 	.byte	0x04, 0x1e
        /*0086*/ 	.short	(.L_45 - .L_44)
.L_44:
        /*0088*/ 	.word	0x00000000


	//----- nvinfo : EIATTR_CBANK_PARAM_SIZE
	.align		4
.L_45:
        /*008c*/ 	.byte	0x03, 0x19
        /*008e*/ 	.short	0x0024


	//----- nvinfo : EIATTR_PARAM_CBANK
	.align		4
        /*0090*/ 	.byte	0x04, 0x0a
        /*0092*/ 	.short	(.L_47 - .L_46)
	.align		4
.L_46:
        /*0094*/ 	.word	index@(.nv.constant0._Z20fusedBiasGeluDropoutPfPKfS1_iif)
        /*0098*/ 	.short	0x0380
        /*009a*/ 	.short	0x0024


	//----- nvinfo : EIATTR_SW_WAR
	.align		4
.L_47:
        /*009c*/ 	.byte	0x04, 0x36
        /*009e*/ 	.short	(.L_49 - .L_48)
.L_48:
        /*00a0*/ 	.word	0x00000008
.L_49:


//--------------------- .nv.info._Z13dropoutKernelPfS_if --------------------------
	.section	.nv.info._Z13dropoutKernelPfS_if,"",@"SHT_CUDA_INFO"
	.sectionflags	@""
	.align	4


	//----- nvinfo : EIATTR_CUDA_API_VERSION
	.align		4
        /*0000*/ 	.byte	0x04, 0x37
        /*0002*/ 	.short	(.L_51 - .L_50)
.L_50:
        /*0004*/ 	.word	0x00000082


	//----- nvinfo : EIATTR_KPARAM_INFO
	.align		4
.L_51:
        /*0008*/ 	.byte	0x04, 0x17
        /*000a*/ 	.short	(.L_53 - .L_52)
.L_52:
        /*000c*/ 	.word	0x00000000
        /*0010*/ 	.short	0x0003
        /*0012*/ 	.short	0x0014
        /*0014*/ 	.byte	0x00, 0xf0, 0x11, 0x00


	//----- nvinfo : EIATTR_KPARAM_INFO
	.align		4
.L_53:
        /*0018*/ 	.byte	0x04, 0x17
        /*001a*/ 	.short	(.L_55 - .L_54)
.L_54:
        /*001c*/ 	.word	0x00000000
        /*0020*/ 	.short	0x0002
        /*0022*/ 	.short	0x0010
        /*0024*/ 	.byte	0x00, 0xf0, 0x11, 0x00


	//----- nvinfo : EIATTR_KPARAM_INFO
	.align		4
.L_55:
        /*0028*/ 	.byte	0x04, 0x17
        /*002a*/ 	.short	(.L_57 - .L_56)
.L_56:
        /*002c*/ 	.word	0x00000000
        /*0030*/ 	.short	0x0001
        /*0032*/ 	.short	0x0008
        /*0034*/ 	.byte	0x00, 0xf5, 0x21, 0x00


	//----- nvinfo : EIATTR_KPARAM_INFO
	.align		4
.L_57:
        /*0038*/ 	.byte	0x04, 0x17
        /*003a*/ 	.short	(.L_59 - .L_58)
.L_58:
        /*003c*/ 	.word	0x00000000
        /*0040*/ 	.short	0x0000
        /*0042*/ 	.short	0x0000
        /*0044*/ 	.byte	0x00, 0xf5, 0x21, 0x00


	//----- nvinfo : EIATTR_SPARSE_MMA_MASK
	.align		4
.L_59:
        /*0048*/ 	.byte	0x03, 0x50
        /*004a*/ 	.short	0x0000


	//----- nvinfo : EIATTR_MAXREG_COUNT
	.align		4
        /*004c*/ 	.byte	0x03, 0x1b
        /*004e*/ 	.short	0x00ff


	//----- nvinfo : EIATTR_MERCURY_ISA_VERSION
	.align		4
        /*0050*/ 	.byte	0x03, 0x5f
        /*0052*/ 	.short	0x0101


	//----- nvinfo : EIATTR_VRC_CTA_INIT_COUNT
	.align		4
        /*0054*/ 	.byte	0x02, 0x4a
	.zero		1
	.zero		1


	//----- nvinfo : EIATTR_EXIT_INSTR_OFFSETS
	.align		4
        /*0058*/ 	.byte	0x04, 0x1c
        /*005a*/ 	.short	(.L_61 - .L_60)


	//   ....[0]....
.L_60:
        /*005c*/ 	.word	0x00000070


	//   ....[1]....
        /*0060*/ 	.word	0x00000240


	//----- nvinfo : EIATTR_CRS_STACK_SIZE
	.align		4
.L_61:
        /*0064*/ 	.byte	0x04, 0x1e
        /*0066*/ 	.short	(.L_63 - .L_62)
.L_62:
        /*0068*/ 	.word	0x00000000


	//----- nvinfo : EIATTR_CBANK_PARAM_SIZE
	.align		4
.L_63:
        /*006c*/ 	.byte	0x03, 0x19
        /*006e*/ 	.short	0x0018


	//----- nvinfo : EIATTR_PARAM_CBANK
	.align		4
        /*0070*/ 	.byte	0x04, 0x0a
        /*0072*/ 	.short	(.L_65 - .L_64)
	.align		4
.L_64:
        /*0074*/ 	.word	index@(.nv.constant0._Z13dropoutKernelPfS_if)
        /*0078*/ 	.short	0x0380
        /*007a*/ 	.short	0x0018


	//----- nvinfo : EIATTR_SW_WAR
	.align		4
.L_65:
        /*007c*/ 	.byte	0x04, 0x36
        /*007e*/ 	.short	(.L_67 - .L_66)
.L_66:
        /*0080*/ 	.word	0x00000008
.L_67:


//--------------------- .nv.info._Z10geluKernelPfi --------------------------
	.section	.nv.info._Z10geluKernelPfi,"",@"SHT_CUDA_INFO"
	.sectionflags	@""
	.align	4


	//----- nvinfo : EIATTR_CUDA_API_VERSION
	.align		4
        /*0000*/ 	.byte	0x04, 0x37
        /*0002*/ 	.short	(.L_69 - .L_68)
.L_68:
        /*0004*/ 	.word	0x00000082


	//----- nvinfo : EIATTR_KPARAM_INFO
	.align		4
.L_69:
        /*0008*/ 	.byte	0x04, 0x17
        /*000a*/ 	.short	(.L_71 - .L_70)
.L_70:
        /*000c*/ 	.word	0x00000000
        /*0010*/ 	.short	0x0001
        /*0012*/ 	.short	0x0008
        /*0014*/ 	.byte	0x00, 0xf0, 0x11, 0x00


	//----- nvinfo : EIATTR_KPARAM_INFO
	.align		4
.L_71:
        /*0018*/ 	.byte	0x04, 0x17
        /*001a*/ 	.short	(.L_73 - .L_72)
.L_72:
        /*001c*/ 	.word	0x00000000
        /*0020*/ 	.short	0x0000
        /*0022*/ 	.short	0x0000
        /*0024*/ 	.byte	0x00, 0xf5, 0x21, 0x00


	//----- nvinfo : EIATTR_SPARSE_MMA_MASK
	.align		4
.L_73:
        /*0028*/ 	.byte	0x03, 0x50
        /*002a*/ 	.short	0x0000


	//----- nvinfo : EIATTR_MAXREG_COUNT
	.align		4
        /*002c*/ 	.byte	0x03, 0x1b
        /*002e*/ 	.short	0x00ff


	//----- nvinfo : EIATTR_MERCURY_ISA_VERSION
	.align		4
        /*0030*/ 	.byte	0x03, 0x5f
        /*0032*/ 	.short	0x0101


	//----- nvinfo : EIATTR_VRC_CTA_INIT_COUNT
	.align		4
        /*0034*/ 	.byte	0x02, 0x4a
	.zero		1
	.zero		1


	//----- nvinfo : EIATTR_EXIT_INSTR_OFFSETS
	.align		4
        /*0038*/ 	.byte	0x04, 0x1c
        /*003a*/ 	.short	(.L_75 - .L_74)


	//   ....[0]....
.L_74:
        /*003c*/ 	.word	0x00000070


	//   ....[1]....
        /*0040*/ 	.word	0x00000250


	//----- nvinfo : EIATTR_CBANK_PARAM_SIZE
	.align		4
.L_75:
        /*0044*/ 	.byte	0x03, 0x19
        /*0046*/ 	.short	0x000c


	//----- nvinfo : EIATTR_PARAM_CBANK
	.align		4
        /*0048*/ 	.byte	0x04, 0x0a
        /*004a*/ 	.short	(.L_77 - .L_76)
	.align		4
.L_76:
        /*004c*/ 	.word	index@(.nv.constant0._Z10geluKernelPfi)
        /*0050*/ 	.short	0x0380
        /*0052*/ 	.short	0x000c


	//----- nvinfo : EIATTR_SW_WAR
	.align		4
.L_77:
        /*0054*/ 	.byte	0x04, 0x36
        /*0056*/ 	.short	(.L_79 - .L_78)
.L_78:
        /*0058*/ 	.word	0x00000008
.L_79:


//--------------------- .nv.info._Z13addBiasKernelPfPKfii --------------------------
	.section	.nv.info._Z13addBiasKernelPfPKfii,"",@"SHT_CUDA_INFO"
	.sectionflags	@""
	.align	4


	//----- nvinfo : EIATTR_CUDA_API_VERSION
	.align		4
        /*0000*/ 	.byte	0x04, 0x37
        /*0002*/ 	.short	(.L_81 - .L_80)
.L_80:
        /*0004*/ 	.word	0x00000082


	//----- nvinfo : EIATTR_KPARAM_INFO
	.align		4
.L_81:
        /*0008*/ 	.byte	0x04, 0x17
        /*000a*/ 	.short	(.L_83 - .L_82)
.L_82:
        /*000c*/ 	.word	0x00000000
        /*0010*/ 	.short	0x0003
        /*0012*/ 	.short	0x0014
        /*0014*/ 	.byte	0x00, 0xf0, 0x11, 0x00


	//----- nvinfo : EIATTR_KPARAM_INFO
	.align		4
.L_83:
        /*0018*/ 	.byte	0x04, 0x17
        /*001a*/ 	.short	(.L_85 - .L_84)
.L_84:
        /*001c*/ 	.word	0x00000000
        /*0020*/ 	.short	0x0002
        /*0022*/ 	.short	0x0010
        /*0024*/ 	.byte	0x00, 0xf0, 0x11, 0x00


	//----- nvinfo : EIATTR_KPARAM_INFO
	.align		4
.L_85:
        /*0028*/ 	.byte	0x04, 0x17
        /*002a*/ 	.short	(.L_87 - .L_86)
.L_86:
        /*002c*/ 	.word	0x00000000
        /*0030*/ 	.short	0x0001
        /*0032*/ 	.short	0x0008
        /*0034*/ 	.byte	0x00, 0xf5, 0x21, 0x00


	//----- nvinfo : EIATTR_KPARAM_INFO
	.align		4
.L_87:
        /*0038*/ 	.byte	0x04, 0x17
        /*003a*/ 	.short	(.L_89 - .L_88)
.L_88:
        /*003c*/ 	.word	0x00000000
        /*0040*/ 	.short	0x0000
        /*0042*/ 	.short	0x0000
        /*0044*/ 	.byte	0x00, 0xf5, 0x21, 0x00


	//----- nvinfo : EIATTR_SPARSE_MMA_MASK
	.align		4
.L_89:
        /*0048*/ 	.byte	0x03, 0x50
        /*004a*/ 	.short	0x0000


	//----- nvinfo : EIATTR_MAXREG_COUNT
	.align		4
        /*004c*/ 	.byte	0x03, 0x1b
        /*004e*/ 	.short	0x00ff


	//----- nvinfo : EIATTR_MERCURY_ISA_VERSION
	.align		4
        /*0050*/ 	.byte	0x03, 0x5f
        /*0052*/ 	.short	0x0101


	//----- nvinfo : EIATTR_VRC_CTA_INIT_COUNT
	.align		4
        /*0054*/ 	.byte	0x02, 0x4a
	.zero		1
	.zero		1


	//----- nvinfo : EIATTR_EXIT_INSTR_OFFSETS
	.align		4
        /*0058*/ 	.byte	0x04, 0x1c
        /*005a*/ 	.short	(.L_91 - .L_90)


	//   ....[0]....
.L_90:
        /*005c*/ 	.word	0x00000080


	//   ....[1]....
        /*0060*/ 	.word	0x00000270


	//----- nvinfo : EIATTR_CBANK_PARAM_SIZE
	.align		4
.L_91:
        /*0064*/ 	.byte	0x03, 0x19
        /*0066*/ 	.short	0x0018


	//----- nvinfo : EIATTR_PARAM_CBANK
	.align		4
        /*0068*/ 	.byte	0x04, 0x0a
        /*006a*/ 	.short	(.L_93 - .L_92)
	.align		4
.L_92:
        /*006c*/ 	.word	index@(.nv.constant0._Z13addBiasKernelPfPKfii)
        /*0070*/ 	.short	0x0380
        /*0072*/ 	.short	0x0018


	//----- nvinfo : EIATTR_SW_WAR
	.align		4
.L_93:
        /*0074*/ 	.byte	0x04, 0x36
        /*0076*/ 	.short	(.L_95 - .L_94)
.L_94:
        /*0078*/ 	.word	0x00000008
.L_95:


//--------------------- .nv.callgraph             --------------------------
	.section	.nv.callgraph,"",@"SHT_CUDA_CALLGRAPH"
	.align	4
	.sectionentsize	8
	.align		4
        /*0000*/ 	.word	0x00000000
	.align		4
        /*0004*/ 	.word	0xffffffff
	.align		4
        /*0008*/ 	.word	0x00000000
	.align		4
        /*000c*/ 	.word	0xfffffffe
	.align		4
        /*0010*/ 	.word	0x00000000
	.align		4
        /*0014*/ 	.word	0xfffffffd
	.align		4
        /*0018*/ 	.word	0x00000000
	.align		4
        /*001c*/ 	.word	0xfffffffc


//--------------------- .text._Z20fusedBiasGeluDropoutPfPKfS1_iif --------------------------
	.section	.text._Z20fusedBiasGeluDropoutPfPKfS1_iif,"ax",@progbits
	.align	128
        .global         _Z20fusedBiasGeluDropoutPfPKfS1_iif
        .type           _Z20fusedBiasGeluDropoutPfPKfS1_iif,@function
        .size           _Z20fusedBiasGeluDropoutPfPKfS1_iif,(.L_x_32 - _Z20fusedBiasGeluDropoutPfPKfS1_iif)
        .other          _Z20fusedBiasGeluDropoutPfPKfS1_iif,@"STO_CUDA_ENTRY STV_DEFAULT"
_Z20fusedBiasGeluDropoutPfPKfS1_iif:
.text._Z20fusedBiasGeluDropoutPfPKfS1_iif:
[----:B------:R-:W-:Y:S01]  /*0000*/  LDC R1, c[0x0][0x37c] ;  /* 0x0000df00ff017b82 */ /* 0x000fe20000000800 */
[----:B------:R-:W0:Y:S07]  /*0010*/  S2R R5, SR_TID.X ;  /* 0x0000000000057919 */ /* 0x000e2e0000002100 */
[----:B------:R-:W0:Y:S08]  /*0020*/  S2UR UR4, SR_CTAID.X ;  /* 0x00000000000479c3 */ /* 0x000e300000002500 */
[----:B------:R-:W0:Y:S08]  /*0030*/  LDC R0, c[0x0][0x360] ;  /* 0x0000d800ff007b82 */ /* 0x000e300000000800 */
[----:B------:R-:W1:Y:S01]  /*0040*/  LDC.64 R2, c[0x0][0x398] ;  /* 0x0000e600ff027b82 */ /* 0x000e620000000a00 */
[----:B0-----:R-:W-:-:S02]  /*0050*/  IMAD R0, R0, UR4, R5 ;  /* 0x0000000400007c24 */ /* 0x001fc4000f8e0205 */
[----:B-1----:R-:W-:-:S05]  /*0060*/  IMAD R5, R3, R2, RZ ;  /* 0x0000000203057224 */ /* 0x002fca00078e02ff */
[----:B------:R-:W-:-:S13]  /*0070*/  ISETP.GE.AND P0, PT, R0, R5, PT ;  /* 0x000000050000720c */ /* 0x000fda0003f06270 */
[----:B------:R-:W-:Y:S05]  /*0080*/  @P0 EXIT ;  /* 0x000000000000094d */ /* 0x000fea0003800000 */
[----:B------:R-:W-:Y:S01]  /*0090*/  IABS R9, R3 ;  /* 0x0000000300097213 */ /* 0x000fe20000000000 */
[----:B------:R-:W0:Y:S01]  /*00a0*/  LDCU.64 UR4, c[0x0][0x358] ;  /* 0x00006b00ff0477ac */ /* 0x000e220008000a00 */
[----:B------:R-:W-:Y:S01]  /*00b0*/  ISETP.GE.AND P2, PT, R0, RZ, PT ;  /* 0x000000ff0000720c */ /* 0x000fe20003f46270 */
[----:B------:R-:W1:Y:S01]  /*00c0*/  LDC R11, c[0x0][0x3a0] ;  /* 0x0000e800ff0b7b82 */ /* 0x000e620000000800 */
[----:B------:R-:W2:Y:S08]  /*00d0*/  I2F.RP R2, R9 ;  /* 0x0000000900027306 */ /* 0x000eb00000209400 */
[----:B--2---:R-:W2:Y:S02]  /*00e0*/  MUFU.RCP R2, R2 ;  /* 0x0000000200027308 */ /* 0x004ea40000001000 */
[----:B--2---:R-:W-:-:S06]  /*00f0*/  VIADD R4, R2, 0xffffffe ;  /* 0x0ffffffe02047836 */ /* 0x004fcc0000000000 */
[----:B------:R2:W3:Y:S02]  /*0100*/  F2I.FTZ.U32.TRUNC.NTZ R5, R4 ;  /* 0x0000000400057305 */ /* 0x0004e4000021f000 */
[----:B--2---:R-:W-:Y:S02]  /*0110*/  IMAD.MOV.U32 R4, RZ, RZ, RZ ;  /* 0x000000ffff047224 */ /* 0x004fe400078e00ff */
[----:B---3--:R-:W-:-:S04]  /*0120*/  IMAD.MOV R6, RZ, RZ, -R5 ;  /* 0x000000ffff067224 */ /* 0x008fc800078e0a05 */
[----:B------:R-:W-:Y:S01]  /*0130*/  IMAD R7, R6, R9, RZ ;  /* 0x0000000906077224 */ /* 0x000fe200078e02ff */
[----:B------:R-:W-:-:S03]  /*0140*/  IABS R6, R0 ;  /* 0x0000000000067213 */ /* 0x000fc60000000000 */
[----:B------:R-:W-:-:S06]  /*0150*/  IMAD.HI.U32 R5, R5, R7, R4 ;  /* 0x0000000705057227 */ /* 0x000fcc00078e0004 */
[----:B------:R-:W-:-:S05]  /*0160*/  IMAD.HI.U32 R5, R5, R6, RZ ;  /* 0x0000000605057227 */ /* 0x000fca00078e00ff */
[----:B------:R-:W-:-:S05]  /*0170*/  IADD3 R5, PT, PT, -R5, RZ, RZ ;  /* 0x000000ff05057210 */ /* 0x000fca0007ffe1ff */
[C---:B------:R-:W-:Y:S02]  /*0180*/  IMAD R2, R9.reuse, R5, R6 ;  /* 0x0000000509027224 */ /* 0x040fe400078e0206 */
[----:B------:R-:W2:Y:S03]  /*0190*/  LDC.64 R6, c[0x0][0x388] ;  /* 0x0000e200ff067b82 */ /* 0x000ea60000000a00 */
[----:B------:R-:W-:-:S05]  /*01a0*/  ISETP.GT.U32.AND P0, PT, R9, R2, PT ;  /* 0x000000020900720c */ /* 0x000fca0003f04070 */
[----:B------:R-:W3:Y:S08]  /*01b0*/  LDC.64 R4, c[0x0][0x380] ;  /* 0x0000e000ff047b82 */ /* 0x000ef00000000a00 */
[----:B------:R-:W-:Y:S01]  /*01c0*/  @!P0 IMAD.IADD R2, R2, 0x1, -R9 ;  /* 0x0000000102028824 */ /* 0x000fe200078e0a09 */
[----:B------:R-:W-:-:S04]  /*01d0*/  ISETP.NE.AND P0, PT, R3, RZ, PT ;  /* 0x000000ff0300720c */ /* 0x000fc80003f05270 */
[----:B------:R-:W-:Y:S01]  /*01e0*/  ISETP.GT.U32.AND P1, PT, R9, R2, PT ;  /* 0x000000020900720c */ /* 0x000fe20003f24070 */
[----:B---3--:R-:W-:-:S12]  /*01f0*/  IMAD.WIDE R4, R0, 0x4, R4 ;  /* 0x0000000400047825 */ /* 0x008fd800078e0204 */
[----:B------:R-:W-:Y:S01]  /*0200*/  @!P1 IMAD.IADD R2, R2, 0x1, -R9 ;  /* 0x0000000102029824 */ /* 0x000fe200078e0a09 */
[----:B0-----:R-:W3:Y:S03]  /*0210*/  LDG.E R8, desc[UR4][R4.64] ;  /* 0x0000000404087981 */ /* 0x001ee6000c1e1900 */
[----:B------:R-:W-:Y:S01]  /*0220*/  @!P2 IMAD.MOV R2, RZ, RZ, -R2 ;  /* 0x000000ffff02a224 */ /* 0x000fe200078e0a02 */
[----:B------:R-:W-:-:S05]  /*0230*/  @!P0 LOP3.LUT R2, RZ, R3, RZ, 0x33, !PT ;  /* 0x00000003ff028212 */ /* 0x000fca00078e33ff */
[----:B--2---:R-:W-:Y:S02]  /*0240*/  IMAD.WIDE R2, R2, 0x4, R6 ;  /* 0x0000000402027825 */ /* 0x004fe400078e0206 */
[----:B------:R-:W0:Y:S04]  /*0250*/  LDC.64 R6, c[0x0][0x390] ;  /* 0x0000e400ff067b82 */ /* 0x000e280000000a00 */
[----:B------:R-:W3:Y:S01]  /*0260*/  LDG.E R3, desc[UR4][R2.64] ;  /* 0x0000000402037981 */ /* 0x000ee2000c1e1900 */
[----:B0-----:R-:W-:-:S05]  /*0270*/  IMAD.WIDE R6, R0, 0x4, R6 ;  /* 0x0000000400067825 */ /* 0x001fca00078e0206 */
[----:B------:R0:W1:Y:S02]  /*0280*/  LDG.E R10, desc[UR4][R6.64] ;  /* 0x00000004060a7981 */ /* 0x000064000c1e1900 */
[----:B0-----:R-:W-:Y:S01]  /*0290*/  IMAD.MOV.U32 R6, RZ, RZ, 0x3c80f082 ;  /* 0x3c80f082ff067424 */ /* 0x001fe200078e00ff */
[----:B------:R-:W-:Y:S01]  /*02a0*/  BSSY.RECONVERGENT B0, `(.L_x_0) ;  /* 0x000002a000007945 */ /* 0x000fe20003800200 */
[----:B---3--:R-:W-:-:S04]  /*02b0*/  FADD R8, R8, R3 ;  /* 0x0000000308087221 */ /* 0x008fc80000000000 */
[----:B------:R-:W-:-:S04]  /*02c0*/  FMUL R9, R8, 0.044714998453855514526 ;  /* 0x3d37271308097820 */ /* 0x000fc80000400000 */
[----:B------:R-:W-:-:S04]  /*02d0*/  FMUL R9, R8, R9 ;  /* 0x0000000908097220 */ /* 0x000fc80000400000 */
[----:B------:R-:W-:-:S04]  /*02e0*/  FFMA R9, R8, R9, R8 ;  /* 0x0000000908097223 */ /* 0x000fc80000000008 */
[----:B------:R-:W-:-:S04]  /*02f0*/  FMUL R9, R9, 0.79788458347320556641 ;  /* 0x3f4c422a09097820 */ /* 0x000fc80000400000 */
[----:B------:R-:W-:-:S06]  /*0300*/  FMUL R0, |R9|, 2.8853900432586669922 ;  /* 0x4038aa3b09007820 */ /* 0x000fcc0000400200 */
[----:B------:R-:W0:Y:S01]  /*0310*/  MUFU.EX2 R0, R0 ;  /* 0x0000000000007308 */ /* 0x000e220000000800 */
[----:B------:R-:W-:Y:S02]  /*0320*/  HFMA2 R3, -RZ, RZ, 1.875, 0 ;  /* 0x3f800000ff037431 */ /* 0x000fe400000001ff */
[----:B0-----:R-:W-:-:S06]  /*0330*/  FADD R2, R0, 1 ;  /* 0x3f80000000027421 */ /* 0x001fcc0000000000 */
[----:B------:R-:W0:Y:S01]  /*0340*/  MUFU.RCP R2, R2 ;  /* 0x0000000200027308 */ /* 0x000e220000001000 */
[C---:B------:R-:W-:Y:S01]  /*0350*/  FMUL R7, R9.reuse, R9 ;  /* 0x0000000909077220 */ /* 0x040fe20000400000 */
[----:B------:R-:W-:-:S03]  /*0360*/  FSETP.GE.AND P1, PT, |R9|, 0.60000002384185791016, PT ;  /* 0x3f19999a0900780b */ /* 0x000fc60003f26200 */
[----:B------:R-:W-:Y:S01]  /*0370*/  FFMA R6, R7, R6, -0.052303962409496307373 ;  /* 0xbd563cae07067423 */ /* 0x000fe20000000006 */
[----:B------:R-:W-:-:S03]  /*0380*/  FSETP.GE.AND P0, PT, |R9|, 9.010913848876953125, PT ;  /* 0x41102cb40900780b */ /* 0x000fc60003f06200 */
[----:B------:R-:W-:Y:S01]  /*0390*/  FFMA R0, R7, R6, 0.1331529766321182251 ;  /* 0x3e08594107007423 */ /* 0x000fe20000000006 */
[----:B0-----:R-:W-:-:S03]  /*03a0*/  FFMA R3, R2, -2, R3 ;  /* 0xc000000002037823 */ /* 0x001fc60000000003 */
[----:B------:R-:W-:Y:S02]  /*03b0*/  FFMA R0, R7, R0, -0.33332768082618713379 ;  /* 0xbeaaa9ed07007423 */ /* 0x000fe40000000000 */
[----:B------:R-:W-:Y:S02]  /*03c0*/  FSEL R6, R3, 1, !P0 ;  /* 0x3f80000003067808 */ /* 0x000fe40004000000 */
[----:B-1----:R-:W-:Y:S01]  /*03d0*/  FSETP.GT.AND P0, PT, R10, R11, PT ;  /* 0x0000000b0a00720b */ /* 0x002fe20003f04000 */
[----:B------:R-:W-:Y:S01]  /*03e0*/  FFMA R0, R7, R0, RZ ;  /* 0x0000000007007223 */ /* 0x000fe200000000ff */
[----:B------:R-:W-:-:S03]  /*03f0*/  LOP3.LUT R6, R6, 0x80000000, R9, 0xb8, !PT ;  /* 0x8000000006067812 */ /* 0x000fc600078eb809 */
[----:B------:R-:W-:Y:S01]  /*0400*/  @!P1 FFMA R6, R9, R0, R9 ;  /* 0x0000000009069223 */ /* 0x000fe20000000009 */
[----:B------:R-:W-:-:S03]  /*0410*/  FMUL R0, R8, 0.5 ;  /* 0x3f00000008007820 */ /* 0x000fc60000400000 */
[----:B------:R-:W-:Y:S01]  /*0420*/  FADD R3, R6, 1 ;  /* 0x3f80000006037421 */ /* 0x000fe20000000000 */
[----:B------:R-:W-:-:S03]  /*0430*/  IMAD.MOV.U32 R7, RZ, RZ, RZ ;  /* 0x000000ffff077224 */ /* 0x000fc600078e00ff */
[----:B------:R-:W-:Y:S01]  /*0440*/  FMUL R0, R0, R3 ;  /* 0x0000000300007220 */ /* 0x000fe20000400000 */
[----:B------:R-:W-:Y:S06]  /*0450*/  @!P0 BRA `(.L_x_1) ;  /* 0x0000000000388947 */ /* 0x000fec0003800000 */
[----:B------:R-:W-:Y:S01]  /*0460*/  FADD R3, -R11, 1 ;  /* 0x3f8000000b037421 */ /* 0x000fe20000000100 */
[----:B------:R-:W-:Y:S03]  /*0470*/  BSSY.RECONVERGENT B1, `(.L_x_1) ;  /* 0x000000c000017945 */ /* 0x000fe60003800200 */
[----:B------:R-:W0:Y:S08]  /*0480*/  MUFU.RCP R2, R3 ;  /* 0x0000000300027308 */ /* 0x000e300000001000 */
[----:B------:R-:W1:Y:S01]  /*0490*/  FCHK P0, R0, R3 ;  /* 0x0000000300007302 */ /* 0x000e620000000000 */
[----:B0-----:R-:W-:-:S04]  /*04a0*/  FFMA R7, -R3, R2, 1 ;  /* 0x3f80000003077423 */ /* 0x001fc80000000102 */
[----:B------:R-:W-:-:S04]  /*04b0*/  FFMA R7, R2, R7, R2 ;  /* 0x0000000702077223 */ /* 0x000fc80000000002 */
[----:B------:R-:W-:-:S04]  /*04c0*/  FFMA R2, R0, R7, RZ ;  /* 0x0000000700027223 */ /* 0x000fc800000000ff */
[----:B------:R-:W-:-:S04]  /*04d0*/  FFMA R6, -R3, R2, R0 ;  /* 0x0000000203067223 */ /* 0x000fc80000000100 */
[----:B------:R-:W-:Y:S01]  /*04e0*/  FFMA R7, R7, R6, R2 ;  /* 0x0000000607077223 */ /* 0x000fe20000000002 */
[----:B-1----:R-:W-:Y:S06]  /*04f0*/  @!P0 BRA `(.L_x_2) ;  /* 0x00000000000c8947 */ /* 0x002fec0003800000 */
[----:B------:R-:W-:-:S07]  /*0500*/  MOV R2, 0x520 ;  /* 0x0000052000027802 */ /* 0x000fce0000000f00 */
[----:B------:R-:W-:Y:S05]  /*0510*/  CALL.REL.NOINC `($__internal_0_$__cuda_sm3x_div_rn_noftz_f32_slowpath) ;  /* 0x0000000000147944 */ /* 0x000fea0003c00000 */
[----:B------:R-:W-:-:S07]  /*0520*/  IMAD.MOV.U32 R7, RZ, RZ, R0 ;  /* 0x000000ffff077224 */ /* 0x000fce00078e0000 */
.L_x_2:
[----:B------:R-:W-:Y:S05]  /*0530*/  BSYNC.RECONVERGENT B1 ;  /* 0x0000000000017941 */ /* 0x000fea0003800200 */
.L_x_1:
[----:B------:R-:W-:Y:S05]  /*0540*/  BSYNC.RECONVERGENT B0 ;  /* 0x0000000000007941 */ /* 0x000fea0003800200 */
.L_x_0:
[----:B------:R-:W-:Y:S01]  /*0550*/  STG.E desc[UR4][R4.64], R7 ;  /* 0x0000000704007986 */ /* 0x000fe2000c101904 */
[----:B------:R-:W-:Y:S05]  /*0560*/  EXIT ;  /* 0x000000000000794d */ /* 0x000fea0003800000 */
        .weak           $__internal_0_$__cuda_sm3x_div_rn_noftz_f32_slowpath
        .type           $__internal_0_$__cuda_sm3x_div_rn_noftz_f32_slowpath,@function
        .size           $__internal_0_$__cuda_sm3x_div_rn_noftz_f32_slowpath,(.L_x_32 - $__internal_0_$__cuda_sm3x_div_rn_noftz_f32_slowpath)
$__internal_0_$__cuda_sm3x_div_rn_noftz_f32_slowpath:
[--C-:B------:R-:W-:Y:S01]  /*0570*/  SHF.R.U32.HI R7, RZ, 0x17, R3.reuse ;  /* 0x00000017ff077819 */ /* 0x100fe20000011603 */
[----:B------:R-:W-:Y:S01]  /*0580*/  BSSY.RECONVERGENT B2, `(.L_x_3) ;  /* 0x0000064000027945 */ /* 0x000fe20003800200 */
[--C-:B------:R-:W-:Y:S01]  /*0590*/  SHF.R.U32.HI R6, RZ, 0x17, R0.reuse ;  /* 0x00000017ff067819 */ /* 0x100fe20000011600 */
[----:B------:R-:W-:Y:S01]  /*05a0*/  IMAD.MOV.U32 R9, RZ, RZ, R3 ;  /* 0x000000ffff097224 */ /* 0x000fe200078e0003 */
[----:B------:R-:W-:Y:S02]  /*05b0*/  LOP3.LUT R7, R7, 0xff, RZ, 0xc0, !PT ;  /* 0x000000ff07077812 */ /* 0x000fe400078ec0ff */
[----:B------:R-:W-:Y:S01]  /*05c0*/  LOP3.LUT R12, R6, 0xff, RZ, 0xc0, !PT ;  /* 0x000000ff060c7812 */ /* 0x000fe200078ec0ff */
[----:B------:R-:W-:Y:S01]  /*05d0*/  IMAD.MOV.U32 R6, RZ, RZ, R0 ;  /* 0x000000ffff067224 */ /* 0x000fe200078e0000 */
[----:B------:R-:W-:-:S03]  /*05e0*/  IADD3 R10, PT, PT, R7, -0x1, RZ ;  /* 0xffffffff070a7810 */ /* 0x000fc60007ffe0ff */
[----:B------:R-:W-:Y:S01]  /*05f0*/  VIADD R11, R12, 0xffffffff ;  /* 0xffffffff0c0b7836 */ /* 0x000fe20000000000 */
[----:B------:R-:W-:-:S04]  /*0600*/  ISETP.GT.U32.AND P0, PT, R10, 0xfd, PT ;  /* 0x000000fd0a00780c */ /* 0x000fc80003f04070 */
[----:B------:R-:W-:-:S13]  /*0610*/  ISETP.GT.U32.OR P0, PT, R11, 0xfd, P0 ;  /* 0x000000fd0b00780c */ /* 0x000fda0000704470 */
[----:B------:R-:W-:Y:S01]  /*0620*/  @!P0 MOV R8, RZ ;  /* 0x000000ff00088202 */ /* 0x000fe20000000f00 */
[----:B------:R-:W-:Y:S06]  /*0630*/  @!P0 BRA `(.L_x_4) ;  /* 0x00000000005c8947 */ /* 0x000fec0003800000 */
[----:B------:R-:W-:Y:S02]  /*0640*/  FSETP.GTU.FTZ.AND P0, PT, |R0|, +INF , PT ;  /* 0x7f8000000000780b */ /* 0x000fe40003f1c200 */
[----:B------:R-:W-:-:S04]  /*0650*/  FSETP.GTU.FTZ.AND P1, PT, |R3|, +INF , PT ;  /* 0x7f8000000300780b */ /* 0x000fc80003f3c200 */
[----:B------:R-:W-:-:S13]  /*0660*/  PLOP3.LUT P0, PT, P0, P1, PT, 0xf8, 0x8f ;  /* 0x00000000008f781c */ /* 0x000fda0000703f70 */
[----:B------:R-:W-:Y:S05]  /*0670*/  @P0 BRA `(.L_x_5) ;  /* 0x00000004004c0947 */ /* 0x000fea0003800000 */
[----:B------:R-:W-:-:S13]  /*0680*/  LOP3.LUT P0, RZ, R9, 0x7fffffff, R6, 0xc8, !PT ;  /* 0x7fffffff09ff7812 */ /* 0x000fda000780c806 */
[----:B------:R-:W-:Y:S05]  /*0690*/  @!P0 BRA `(.L_x_6) ;  /* 0x00000004003c8947 */ /* 0x000fea0003800000 */
[C---:B------:R-:W-:Y:S02]  /*06a0*/  FSETP.NEU.FTZ.AND P2, PT, |R0|.reuse, +INF , PT ;  /* 0x7f8000000000780b */ /* 0x040fe40003f5d200 */
[----:B------:R-:W-:Y:S02]  /*06b0*/  FSETP.NEU.FTZ.AND P1, PT, |R3|, +INF , PT ;  /* 0x7f8000000300780b */ /* 0x000fe40003f3d200 */
[----:B------:R-:W-:-:S11]  /*06c0*/  FSETP.NEU.FTZ.AND P0, PT, |R0|, +INF , PT ;  /* 0x7f8000000000780b */ /* 0x000fd60003f1d200 */
[----:B------:R-:W-:Y:S05]  /*06d0*/  @!P1 BRA !P2, `(.L_x_6) ;  /* 0x00000004002c9947 */ /* 0x000fea0005000000 */
[----:B------:R-:W-:-:S04]  /*06e0*/  LOP3.LUT P2, RZ, R6, 0x7fffffff, RZ, 0xc0, !PT ;  /* 0x7fffffff06ff7812 */ /* 0x000fc8000784c0ff */
[----:B------:R-:W-:-:S13]  /*06f0*/  PLOP3.LUT P1, PT, P1, P2, PT, 0x2f, 0xf2 ;  /* 0x0000000000f2781c */ /* 0x000fda0000f24577 */
[----:B------:R-:W-:Y:S05]  /*0700*/  @P1 BRA `(.L_x_7) ;  /* 0x0000000400181947 */ /* 0x000fea0003800000 */
[----:B------:R-:W-:-:S04]  /*0710*/  LOP3.LUT P1, RZ, R9, 0x7fffffff, RZ, 0xc0, !PT ;  /* 0x7fffffff09ff7812 */ /* 0x000fc8000782c0ff */
[----:B------:R-:W-:-:S13]  /*0720*/  PLOP3.LUT P0, PT, P0, P1, PT, 0x2f, 0xf2 ;  /* 0x0000000000f2781c */ /* 0x000fda0000702577 */
[----:B------:R-:W-:Y:S05]  /*0730*/  @P0 BRA `(.L_x_8) ;  /* 0x0000000400000947 */ /* 0x000fea0003800000 */
[----:B------:R-:W-:Y:S02]  /*0740*/  ISETP.GE.AND P0, PT, R11, RZ, PT ;  /* 0x000000ff0b00720c */ /* 0x000fe40003f06270 */
[----:B------:R-:W-:-:S11]  /*0750*/  ISETP.GE.AND P1, PT, R10, RZ, PT ;  /* 0x000000ff0a00720c */ /* 0x000fd60003f26270 */
[----:B------:R-:W-:Y:S02]  /*0760*/  @P0 IMAD.MOV.U32 R8, RZ, RZ, RZ ;  /* 0x000000ffff080224 */ /* 0x000fe400078e00ff */
[----:B------:R-:W-:Y:S01]  /*0770*/  @!P0 FFMA R6, R0, 1.84467440737095516160e+19, RZ ;  /* 0x5f80000000068823 */ /* 0x000fe200000000ff */
[----:B------:R-:W-:Y:S02]  /*0780*/  @!P0 IMAD.MOV.U32 R8, RZ, RZ, -0x40 ;  /* 0xffffffc0ff088424 */ /* 0x000fe400078e00ff */
[----:B------:R-:W-:-:S03]  /*0790*/  @!P1 FFMA R9, R3, 1.84467440737095516160e+19, RZ ;  /* 0x5f80000003099823 */ /* 0x000fc600000000ff */
[----:B------:R-:W-:-:S07]  /*07a0*/  @!P1 IADD3 R8, PT, PT, R8, 0x40, RZ ;  /* 0x0000004008089810 */ /* 0x000fce0007ffe0ff */
.L_x_4:
[----:B------:R-:W-:Y:S01]  /*07b0*/  LEA R0, R7, 0xc0800000, 0x17 ;  /* 0xc080000007007811 */ /* 0x000fe200078eb8ff */
[----:B------:R-:W-:Y:S01]  /*07c0*/  VIADD R3, R12, 0xffffff81 ;  /* 0xffffff810c037836 */ /* 0x000fe20000000000 */
[----:B------:R-:W-:Y:S03]  /*07d0*/  BSSY.RECONVERGENT B3, `(.L_x_9) ;  /* 0x0000035000037945 */ /* 0x000fe60003800200 */
[----:B------:R-:W-:Y:S01]  /*07e0*/  IMAD.IADD R9, R9, 0x1, -R0 ;  /* 0x0000000109097824 */ /* 0x000fe200078e0a00 */
[C---:B------:R-:W-:Y:S01]  /*07f0*/  IADD3 R7, PT, PT, R3.reuse, 0x7f, -R7 ;  /* 0x0000007f03077810 */ /* 0x040fe20007ffe807 */
[----:B------:R-:W-:Y:S02]  /*0800*/  IMAD R0, R3, -0x800000, R6 ;  /* 0xff80000003007824 */ /* 0x000fe400078e0206 */
[----:B------:R-:W0:Y:S01]  /*0810*/  MUFU.RCP R10, R9 ;  /* 0x00000009000a7308 */ /* 0x000e220000001000 */
[----:B------:R-:W-:Y:S01]  /*0820*/  FADD.FTZ R11, -R9, -RZ ;  /* 0x800000ff090b7221 */ /* 0x000fe20000010100 */
[----:B------:R-:W-:-:S03]  /*0830*/  IADD3 R7, PT, PT, R7, R8, RZ ;  /* 0x0000000807077210 */ /* 0x000fc60007ffe0ff */
[----:B0-----:R-:W-:-:S04]  /*0840*/  FFMA R13, R10, R11, 1 ;  /* 0x3f8000000a0d7423 */ /* 0x001fc8000000000b */
[----:B------:R-:W-:-:S04]  /*0850*/  FFMA R15, R10, R13, R10 ;  /* 0x0000000d0a0f7223 */ /* 0x000fc8000000000a */
[----:B------:R-:W-:-:S04]  /*0860*/  FFMA R6, R0, R15, RZ ;  /* 0x0000000f00067223 */ /* 0x000fc800000000ff */
[----:B------:R-:W-:-:S04]  /*0870*/  FFMA R13, R11, R6, R0 ;  /* 0x000000060b0d7223 */ /* 0x000fc80000000000 */
[----:B------:R-:W-:-:S04]  /*0880*/  FFMA R6, R15, R13, R6 ;  /* 0x0000000d0f067223 */ /* 0x000fc80000000006 */
[----:B------:R-:W-:-:S04]  /*0890*/  FFMA R11, R11, R6, R0 ;  /* 0x000000060b0b7223 */ /* 0x000fc80000000000 */
[----:B------:R-:W-:-:S05]  /*08a0*/  FFMA R0, R15, R11, R6 ;  /* 0x0000000b0f007223 */ /* 0x000fca0000000006 */
[----:B------:R-:W-:-:S04]  /*08b0*/  SHF.R.U32.HI R3, RZ, 0x17, R0 ;  /* 0x00000017ff037819 */ /* 0x000fc80000011600 */
[----:B------:R-:W-:-:S05]  /*08c0*/  LOP3.LUT R3, R3, 0xff, RZ, 0xc0, !PT ;  /* 0x000000ff03037812 */ /* 0x000fca00078ec0ff */
[----:B------:R-:W-:-:S04]  /*08d0*/  IMAD.IADD R9, R3, 0x1, R7 ;  /* 0x0000000103097824 */ /* 0x000fc800078e0207 */
[----:B------:R-:W-:-:S05]  /*08e0*/  VIADD R3, R9, 0xffffffff ;  /* 0xffffffff09037836 */ /* 0x000fca0000000000 */
[----:B------:R-:W-:-:S13]  /*08f0*/  ISETP.GE.U32.AND P0, PT, R3, 0xfe, PT ;  /* 0x000000fe0300780c */ /* 0x000fda0003f06070 */
[----:B------:R-:W-:Y:S05]  /*0900*/  @!P0 BRA `(.L_x_10) ;  /* 0x0000000000808947 */ /* 0x000fea0003800000 */
[----:B------:R-:W-:-:S13]  /*0910*/  ISETP.GT.AND P0, PT, R9, 0xfe, PT ;  /* 0x000000fe0900780c */ /* 0x000fda0003f04270 */
[----:B------:R-:W-:Y:S05]  /*0920*/  @P0 BRA `(.L_x_11) ;  /* 0x00000000006c0947 */ /* 0x000fea0003800000 */
[----:B------:R-:W-:-:S13]  /*0930*/  ISETP.GE.AND P0, PT, R9, 0x1, PT ;  /* 0x000000010900780c */ /* 0x000fda0003f06270 */
[----:B------:R-:W-:Y:S05]  /*0940*/  @P0 BRA `(.L_x_12) ;  /* 0x0000000000740947 */ /* 0x000fea0003800000 */
[----:B------:R-:W-:Y:S02]  /*0950*/  ISETP.GE.AND P0, PT, R9, -0x18, PT ;  /* 0xffffffe80900780c */ /* 0x000fe40003f06270 */
[----:B------:R-:W-:-:S11]  /*0960*/  LOP3.LUT R0, R0, 0x80000000, RZ, 0xc0, !PT ;  /* 0x8000000000007812 */ /* 0x000fd600078ec0ff */
[----:B------:R-:W-:Y:S05]  /*0970*/  @!P0 BRA `(.L_x_12) ;  /* 0x0000000000688947 */ /* 0x000fea0003800000 */
[-CC-:B------:R-:W-:Y:S01]  /*0980*/  FFMA.RZ R3, R15, R11.reuse, R6.reuse ;  /* 0x0000000b0f037223 */ /* 0x180fe2000000c006 */
[C---:B------:R-:W-:Y:S02]  /*0990*/  IADD3 R8, PT, PT, R9.reuse, 0x20, RZ ;  /* 0x0000002009087810 */ /* 0x040fe40007ffe0ff */
[----:B------:R-:W-:Y:S02]  /*09a0*/  ISETP.NE.AND P2, PT, R9, RZ, PT ;  /* 0x000000ff0900720c */ /* 0x000fe40003f45270 */
[----:B------:R-:W-:Y:S01]  /*09b0*/  LOP3.LUT R7, R3, 0x7fffff, RZ, 0xc0, !PT ;  /* 0x007fffff03077812 */ /* 0x000fe200078ec0ff */
[CCC-:B------:R-:W-:Y:S01]  /*09c0*/  FFMA.RP R3, R15.reuse, R11.reuse, R6.reuse ;  /* 0x0000000b0f037223 */ /* 0x1c0fe20000008006 */
[----:B------:R-:W-:Y:S01]  /*09d0*/  FFMA.RM R6, R15, R11, R6 ;  /* 0x0000000b0f067223 */ /* 0x000fe20000004006 */
[----:B------:R-:W-:Y:S01]  /*09e0*/  ISETP.NE.AND P1, PT, R9, RZ, PT ;  /* 0x000000ff0900720c */ /* 0x000fe20003f25270 */
[----:B------:R-:W-:Y:S01]  /*09f0*/  IMAD.MOV R9, RZ, RZ, -R9 ;  /* 0x000000ffff097224 */ /* 0x000fe200078e0a09 */
[----:B------:R-:W-:-:S02]  /*0a00*/  LOP3.LUT R7, R7, 0x800000, RZ, 0xfc, !PT ;  /* 0x0080000007077812 */ /* 0x000fc400078efcff */
[----:B------:R-:W-:Y:S02]  /*0a10*/  FSETP.NEU.FTZ.AND P0, PT, R3, R6, PT ;  /* 0x000000060300720b */ /* 0x000fe40003f1d000 */
[----:B------:R-:W-:Y:S02]  /*0a20*/  SHF.L.U32 R8, R7, R8, RZ ;  /* 0x0000000807087219 */ /* 0x000fe400000006ff */
[----:B------:R-:W-:Y:S02]  /*0a30*/  SEL R6, R9, RZ, P2 ;  /* 0x000000ff09067207 */ /* 0x000fe40001000000 */
[----:B------:R-:W-:Y:S02]  /*0a40*/  ISETP.NE.AND P1, PT, R8, RZ, P1 ;  /* 0x000000ff0800720c */ /* 0x000fe40000f25270 */
[----:B------:R-:W-:Y:S02]  /*0a50*/  SHF.R.U32.HI R6, RZ, R6, R7 ;  /* 0x00000006ff067219 */ /* 0x000fe40000011607 */
[----:B------:R-:W-:-:S02]  /*0a60*/  PLOP3.LUT P0, PT, P0, P1, PT, 0xf8, 0x8f ;  /* 0x00000000008f781c */ /* 0x000fc40000703f70 */
[----:B------:R-:W-:Y:S02]  /*0a70*/  SHF.R.U32.HI R8, RZ, 0x1, R6 ;  /* 0x00000001ff087819 */ /* 0x000fe40000011606 */
[----:B------:R-:W-:-:S04]  /*0a80*/  SEL R3, RZ, 0x1, !P0 ;  /* 0x00000001ff037807 */ /* 0x000fc80004000000 */
[----:B------:R-:W-:-:S04]  /*0a90*/  LOP3.LUT R3, R3, 0x1, R8, 0xf8, !PT ;  /* 0x0000000103037812 */ /* 0x000fc800078ef808 */
[----:B------:R-:W-:-:S05]  /*0aa0*/  LOP3.LUT R3, R3, R6, RZ, 0xc0, !PT ;  /* 0x0000000603037212 */ /* 0x000fca00078ec0ff */
[----:B------:R-:W-:-:S05]  /*0ab0*/  IMAD.IADD R3, R8, 0x1, R3 ;  /* 0x0000000108037824 */ /* 0x000fca00078e0203 */
[----:B------:R-:W-:Y:S01]  /*0ac0*/  LOP3.LUT R0, R3, R0, RZ, 0xfc, !PT ;  /* 0x0000000003007212 */ /* 0x000fe200078efcff */
[----:B------:R-:W-:Y:S06]  /*0ad0*/  BRA `(.L_x_12) ;  /* 0x0000000000107947 */ /* 0x000fec0003800000 */
.L_x_11:
[----:B------:R-:W-:-:S04]  /*0ae0*/  LOP3.LUT R0, R0, 0x80000000, RZ, 0xc0, !PT ;  /* 0x8000000000007812 */ /* 0x000fc800078ec0ff */
[----:B------:R-:W-:Y:S01]  /*0af0*/  LOP3.LUT R0, R0, 0x7f800000, RZ, 0xfc, !PT ;  /* 0x7f80000000007812 */ /* 0x000fe200078efcff */
[----:B------:R-:W-:Y:S06]  /*0b00*/  BRA `(.L_x_12) ;  /* 0x0000000000047947 */ /* 0x000fec0003800000 */
.L_x_10:
[----:B------:R-:W-:-:S07]  /*0b10*/  LEA R0, R7, R0, 0x17 ;  /* 0x0000000007007211 */ /* 0x000fce00078eb8ff */
.L_x_12:
[----:B------:R-:W-:Y:S05]  /*0b20*/  BSYNC.RECONVERGENT B3 ;  /* 0x0000000000037941 */ /* 0x000fea0003800200 */
.L_x_9:
[----:B------:R-:W-:Y:S05]  /*0b30*/  BRA `(.L_x_13) ;  /* 0x0000000000207947 */ /* 0x000fea0003800000 */
.L_x_8:
[----:B------:R-:W-:-:S04]  /*0b40*/  LOP3.LUT R0, R9, 0x80000000, R6, 0x48, !PT ;  /* 0x8000000009007812 */ /* 0x000fc800078e4806 */
[----:B------:R-:W-:Y:S01]  /*0b50*/  LOP3.LUT R0, R0, 0x7f800000, RZ, 0xfc, !PT ;  /* 0x7f80000000007812 */ /* 0x000fe200078efcff */
[----:B------:R-:W-:Y:S06]  /*0b60*/  BRA `(.L_x_13) ;  /* 0x0000000000147947 */ /* 0x000fec0003800000 */
.L_x_7:
[----:B------:R-:W-:Y:S01]  /*0b70*/  LOP3.LUT R0, R9, 0x80000000, R6, 0x48, !PT ;  /* 0x8000000009007812 */ /* 0x000fe200078e4806 */
[----:B------:R-:W-:Y:S06]  /*0b80*/  BRA `(.L_x_13) ;  /* 0x00000000000c7947 */ /* 0x000fec0003800000 */
.L_x_6:
[----:B------:R-:W0:Y:S01]  /*0b90*/  MUFU.RSQ R0, -QNAN ;  /* 0xffc0000000007908 */ /* 0x000e220000001400 */
[----:B------:R-:W-:Y:S05]  /*0ba0*/  BRA `(.L_x_13) ;  /* 0x0000000000047947 */ /* 0x000fea0003800000 */
.L_x_5:
[----:B------:R-:W-:-:S07]  /*0bb0*/  FADD.FTZ R0, R0, R3 ;  /* 0x0000000300007221 */ /* 0x000fce0000010000 */
.L_x_13:
[----:B------:R-:W-:Y:S05]  /*0bc0*/  BSYNC.RECONVERGENT B2 ;  /* 0x0000000000027941 */ /* 0x000fea0003800200 */
.L_x_3:
[----:B------:R-:W-:-:S04]  /*0bd0*/  IMAD.MOV.U32 R3, RZ, RZ, 0x0 ;  /* 0x00000000ff037424 */ /* 0x000fc800078e00ff */
[----:B0-----:R-:W-:Y:S05]  /*0be0*/  RET.REL.NODEC R2 `(_Z20fusedBiasGeluDropoutPfPKfS1_iif) ;  /* 0xfffffff402047950 */ /* 0x001fea0003c3ffff */
.L_x_14:
[----:B------:R-:W-:-:S00]  /*0bf0*/  BRA `(.L_x_14) ;  /* 0xfffffffc00fc7947 */ /* 0x000fc0000383ffff */
[----:B------:R-:W-:-:S00]  /*0c00*/  NOP ;  /* 0x0000000000007918 */ /* 0x000fc00000000000 */
[----:B------:R-:W-:-:S00]  /*0c10*/  NOP ;  /* 0x0000000000007918 */ /* 0x000fc00000000000 */
[----:B------:R-:W-:-:S00]  /*0c20*/  NOP ;  /* 0x0000000000007918 */ /* 0x000fc00000000000 */
[----:B------:R-:W-:-:S00]  /*0c30*/  NOP ;  /* 0x0000000000007918 */ /* 0x000fc00000000000 */
[----:B------:R-:W-:-:S00]  /*0c40*/  NOP ;  /* 0x0000000000007918 */ /* 0x000fc00000000000 */
[----:B------:R-:W-:-:S00]  /*0c50*/  NOP ;  /* 0x0000000000007918 */ /* 0x000fc00000000000 */
[----:B------:R-:W-:-:S00]  /*0c60*/  NOP ;  /* 0x0000000000007918 */ /* 0x000fc00000000000 */
[----:B------:R-:W-:-:S00]  /*0c70*/  NOP ;  /* 0x0000000000007918 */ /* 0x000fc00000000000 */
.L_x_32:


//--------------------- .text._Z13dropoutKernelPfS_if --------------------------
	.section	.text._Z13dropoutKernelPfS_if,"ax",@progbits
	.align	128
        .global         _Z13dropoutKernelPfS_if
        .type           _Z13dropoutKernelPfS_if,@function
        .size           _Z13dropoutKernelPfS_if,(.L_x_33 - _Z13dropoutKernelPfS_if)
        .other          _Z13dropoutKernelPfS_if,@"STO_CUDA_ENTRY STV_DEFAULT"
_Z13dropoutKernelPfS_if:
.text._Z13dropoutKernelPfS_if:
[----:B------:R-:W-:Y:S01]  /*0000*/  LDC R1, c[0x0][0x37c] ;  /* 0x0000df00ff017b82 */ /* 0x000fe20000000800 */
[----:B------:R-:W0:Y:S07]  /*0010*/  S2R R0, SR_TID.X ;  /* 0x0000000000007919 */ /* 0x000e2e0000002100 */
[----:B------:R-:W0:Y:S01]  /*0020*/  S2UR UR4, SR_CTAID.X ;  /* 0x00000000000479c3 */ /* 0x000e220000002500 */
[----:B------:R-:W1:Y:S07]  /*0030*/  LDCU UR5, c[0x0][0x390] ;  /* 0x00007200ff0577ac */ /* 0x000e6e0008000800 */
[----:B------:R-:W0:Y:S02]  /*0040*/  LDC R7, c[0x0][0x360] ;  /* 0x0000d800ff077b82 */ /* 0x000e240000000800 */
[----:B0-----:R-:W-:-:S05]  /*0050*/  IMAD R7, R7, UR4, R0 ;  /* 0x0000000407077c24 */ /* 0x001fca000f8e0200 */
[----:B-1----:R-:W-:-:S13]  /*0060*/  ISETP.GE.AND P0, PT, R7, UR5, PT ;  /* 0x0000000507007c0c */ /* 0x002fda000bf06270 */
[----:B------:R-:W-:Y:S05]  /*0070*/  @P0 EXIT ;  /* 0x000000000000094d */ /* 0x000fea0003800000 */
[----:B------:R-:W0:Y:S01]  /*0080*/  LDC.64 R2, c[0x0][0x388] ;  /* 0x0000e200ff027b82 */ /* 0x000e220000000a00 */
[----:B------:R-:W1:Y:S07]  /*0090*/  LDCU.64 UR4, c[0x0][0x358] ;  /* 0x00006b00ff0477ac */ /* 0x000e6e0008000a00 */
[----:B------:R-:W2:Y:S08]  /*00a0*/  LDC R11, c[0x0][0x394] ;  /* 0x0000e500ff0b7b82 */ /* 0x000eb00000000800 */
[----:B------:R-:W3:Y:S01]  /*00b0*/  LDC.64 R4, c[0x0][0x380] ;  /* 0x0000e000ff047b82 */ /* 0x000ee20000000a00 */
[----:B0-----:R-:W-:-:S06]  /*00c0*/  IMAD.WIDE R2, R7, 0x4, R2 ;  /* 0x0000000407027825 */ /* 0x001fcc00078e0202 */
[----:B-1----:R-:W2:Y:S01]  /*00d0*/  LDG.E R2, desc[UR4][R2.64] ;  /* 0x0000000402027981 */ /* 0x002ea2000c1e1900 */
[----:B------:R-:W-:Y:S01]  /*00e0*/  BSSY.RECONVERGENT B0, `(.L_x_15) ;  /* 0x0000014000007945 */ /* 0x000fe20003800200 */
[----:B------:R-:W-:Y:S02]  /*00f0*/  IMAD.MOV.U32 R9, RZ, RZ, RZ ;  /* 0x000000ffff097224 */ /* 0x000fe400078e00ff */
[----:B---3--:R-:W-:Y:S01]  /*0100*/  IMAD.WIDE R4, R7, 0x4, R4 ;  /* 0x0000000407047825 */ /* 0x008fe200078e0204 */
[----:B--2---:R-:W-:-:S13]  /*0110*/  FSETP.GT.AND P0, PT, R2, R11, PT ;  /* 0x0000000b0200720b */ /* 0x004fda0003f04000 */
[----:B------:R-:W-:Y:S05]  /*0120*/  @!P0 BRA `(.L_x_16) ;  /* 0x00000000003c8947 */ /* 0x000fea0003800000 */
[----:B------:R-:W2:Y:S01]  /*0130*/  LDG.E R0, desc[UR4][R4.64] ;  /* 0x0000000404007981 */ /* 0x000ea2000c1e1900 */
[----:B------:R-:W-:Y:S01]  /*0140*/  FADD R3, -R11, 1 ;  /* 0x3f8000000b037421 */ /* 0x000fe20000000100 */
[----:B------:R-:W-:Y:S03]  /*0150*/  BSSY.RECONVERGENT B1, `(.L_x_16) ;  /* 0x000000c000017945 */ /* 0x000fe60003800200 */
[----:B------:R-:W0:Y:S02]  /*0160*/  MUFU.RCP R2, R3 ;  /* 0x0000000300027308 */ /* 0x000e240000001000 */
[----:B0-----:R-:W-:-:S04]  /*0170*/  FFMA R7, -R3, R2, 1 ;  /* 0x3f80000003077423 */ /* 0x001fc80000000102 */
[----:B------:R-:W-:Y:S02]  /*0180*/  FFMA R7, R2, R7, R2 ;  /* 0x0000000702077223 */ /* 0x000fe40000000002 */
[----:B--2---:R-:W0:Y:S02]  /*0190*/  FCHK P0, R0, R3 ;  /* 0x0000000300007302 */ /* 0x004e240000000000 */
[----:B------:R-:W-:-:S04]  /*01a0*/  FFMA R2, R0, R7, RZ ;  /* 0x0000000700027223 */ /* 0x000fc800000000ff */
[----:B------:R-:W-:-:S04]  /*01b0*/  FFMA R6, -R3, R2, R0 ;  /* 0x0000000203067223 */ /* 0x000fc80000000100 */
[----:B------:R-:W-:Y:S01]  /*01c0*/  FFMA R9, R7, R6, R2 ;  /* 0x0000000607097223 */ /* 0x000fe20000000002 */
[----:B0-----:R-:W-:Y:S06]  /*01d0*/  @!P0 BRA `(.L_x_17) ;  /* 0x00000000000c8947 */ /* 0x001fec0003800000 */
[----:B------:R-:W-:-:S07]  /*01e0*/  MOV R2, 0x200 ;  /* 0x0000020000027802 */ /* 0x000fce0000000f00 */
[----:B------:R-:W-:Y:S05]  /*01f0*/  CALL.REL.NOINC `($__internal_1_$__cuda_sm3x_div_rn_noftz_f32_slowpath) ;  /* 0x0000000000147944 */ /* 0x000fea0003c00000 */
[----:B------:R-:W-:-:S07]  /*0200*/  IMAD.MOV.U32 R9, RZ, RZ, R0 ;  /* 0x000000ffff097224 */ /* 0x000fce00078e0000 */
.L_x_17:
[----:B------:R-:W-:Y:S05]  /*0210*/  BSYNC.RECONVERGENT B1 ;  /* 0x0000000000017941 */ /* 0x000fea0003800200 */
.L_x_16:
[----:B------:R-:W-:Y:S05]  /*0220*/  BSYNC.RECONVERGENT B0 ;  /* 0x0000000000007941 */ /* 0x000fea0003800200 */
.L_x_15:
[----:B------:R-:W-:Y:S01]  /*0230*/  STG.E desc[UR4][R4.64], R9 ;  /* 0x0000000904007986 */ /* 0x000fe2000c101904 */
[----:B------:R-:W-:Y:S05]  /*0240*/  EXIT ;  /* 0x000000000000794d */ /* 0x000fea0003800000 */
        .weak           $__internal_1_$__cuda_sm3x_div_rn_noftz_f32_slowpath
        .type           $__internal_1_$__cuda_sm3x_div_rn_noftz_f32_slowpath,@function
        .size           $__internal_1_$__cuda_sm3x_div_rn_noftz_f32_slowpath,(.L_x_33 - $__internal_1_$__cuda_sm3x_div_rn_noftz_f32_slowpath)
$__internal_1_$__cuda_sm3x_div_rn_noftz_f32_slowpath:
[--C-:B------:R-:W-:Y:S01]  /*0250*/  SHF.R.U32.HI R7, RZ, 0x17, R3.reuse ;  /* 0x00000017ff077819 */ /* 0x100fe20000011603 */
[----:B------:R-:W-:Y:S01]  /*0260*/  BSSY.RECONVERGENT B2, `(.L_x_18) ;  /* 0x0000064000027945 */ /* 0x000fe20003800200 */
[--C-:B------:R-:W-:Y:S01]  /*0270*/  SHF.R.U32.HI R6, RZ, 0x17, R0.reuse ;  /* 0x00000017ff067819 */ /* 0x100fe20000011600 */
[----:B------:R-:W-:Y:S01]  /*0280*/  IMAD.MOV.U32 R8, RZ, RZ, R0 ;  /* 0x000000ffff087224 */ /* 0x000fe200078e0000 */
[----:B------:R-:W-:Y:S01]  /*0290*/  LOP3.LUT R7, R7, 0xff, RZ, 0xc0, !PT ;  /* 0x000000ff07077812 */ /* 0x000fe200078ec0ff */
[----:B------:R-:W-:Y:S01]  /*02a0*/  IMAD.MOV.U32 R9, RZ, RZ, R3 ;  /* 0x000000ffff097224 */ /* 0x000fe200078e0003 */
[----:B------:R-:W-:-:S03]  /*02b0*/  LOP3.LUT R6, R6, 0xff, RZ, 0xc0, !PT ;  /* 0x000000ff06067812 */ /* 0x000fc600078ec0ff */
[----:B------:R-:W-:Y:S02]  /*02c0*/  VIADD R12, R7, 0xffffffff ;  /* 0xffffffff070c7836 */ /* 0x000fe40000000000 */
[----:B------:R-:W-:-:S03]  /*02d0*/  VIADD R11, R6, 0xffffffff ;  /* 0xffffffff060b7836 */ /* 0x000fc60000000000 */
[----:B------:R-:W-:-:S04]  /*02e0*/  ISETP.GT.U32.AND P0, PT, R12, 0xfd, PT ;  /* 0x000000fd0c00780c */ /* 0x000fc80003f04070 */
[----:B------:R-:W-:-:S13]  /*02f0*/  ISETP.GT.U32.OR P0, PT, R11, 0xfd, P0 ;  /* 0x000000fd0b00780c */ /* 0x000fda0000704470 */
[----:B------:R-:W-:Y:S01]  /*0300*/  @!P0 IMAD.MOV.U32 R10, RZ, RZ, RZ ;  /* 0x000000ffff0a8224 */ /* 0x000fe200078e00ff */
        /* <DEDUP_REMOVED lines=22> */
[----:B------:R-:W-:Y:S02]  /*0470*/  @!P1 FFMA R9, R3, 1.84467440737095516160e+19, RZ ;  /* 0x5f80000003099823 */ /* 0x000fe400000000ff */
[----:B------:R-:W-:-:S07]  /*0480*/  @!P1 VIADD R10, R10, 0x40 ;  /* 0x000000400a0a9836 */ /* 0x000fce0000000000 */
.L_x_19:
        /* <DEDUP_REMOVED lines=8> */
[----:B------:R-:W-:-:S03]  /*0510*/  IMAD.IADD R7, R7, 0x1, R10 ;  /* 0x0000000107077824 */ /* 0x000fc600078e020a */
        /* <DEDUP_REMOVED lines=20> */
[CCC-:B------:R-:W-:Y:S01]  /*0660*/  FFMA.RZ R3, R12.reuse, R8.reuse, R13.reuse ;  /* 0x000000080c037223 */ /* 0x1c0fe2000000c00d */
[CCC-:B------:R-:W-:Y:S01]  /*0670*/  FFMA.RM R6, R12.reuse, R8.reuse, R13.reuse ;  /* 0x000000080c067223 */ /* 0x1c0fe2000000400d */
[C---:B------:R-:W-:Y:S02]  /*0680*/  ISETP.NE.AND P2, PT, R9.reuse, RZ, PT ;  /* 0x000000ff0900720c */ /* 0x040fe40003f45270 */
[----:B------:R-:W-:Y:S02]  /*0690*/  ISETP.NE.AND P1, PT, R9, RZ, PT ;  /* 0x000000ff0900720c */ /* 0x000fe40003f25270 */
[----:B------:R-:W-:Y:S01]  /*06a0*/  LOP3.LUT R7, R3, 0x7fffff, RZ, 0xc0, !PT ;  /* 0x007fffff03077812 */ /* 0x000fe200078ec0ff */
[----:B------:R-:W-:Y:S01]  /*06b0*/  FFMA.RP R3, R12, R8, R13 ;  /* 0x000000080c037223 */ /* 0x000fe2000000800d */
[----:B------:R-:W-:Y:S02]  /*06c0*/  VIADD R8, R9, 0x20 ;  /* 0x0000002009087836 */ /* 0x000fe40000000000 */
[----:B------:R-:W-:Y:S01]  /*06d0*/  LOP3.LUT R7, R7, 0x800000, RZ, 0xfc, !PT ;  /* 0x0080000007077812 */ /* 0x000fe200078efcff */
[----:B------:R-:W-:Y:S01]  /*06e0*/  IMAD.MOV R9, RZ, RZ, -R9 ;  /* 0x000000ffff097224 */ /* 0x000fe200078e0a09 */
[----:B------:R-:W-:-:S02]  /*06f0*/  FSETP.NEU.FTZ.AND P0, PT, R3, R6, PT ;  /* 0x000000060300720b */ /* 0x000fc40003f1d000 */
[----:B------:R-:W-:Y:S02]  /*0700*/  SHF.L.U32 R8, R7, R8, RZ ;  /* 0x0000000807087219 */ /* 0x000fe400000006ff */
[----:B------:R-:W-:Y:S02]  /*0710*/  SEL R6, R9, RZ, P2 ;  /* 0x000000ff09067207 */ /* 0x000fe40001000000 */
[----:B------:R-:W-:Y:S02]  /*0720*/  ISETP.NE.AND P1, PT, R8, RZ, P1 ;  /* 0x000000ff0800720c */ /* 0x000fe40000f25270 */
[----:B------:R-:W-:Y:S02]  /*0730*/  SHF.R.U32.HI R6, RZ, R6, R7 ;  /* 0x00000006ff067219 */ /* 0x000fe40000011607 */
[----:B------:R-:W-:Y:S02]  /*0740*/  PLOP3.LUT P0, PT, P0, P1, PT, 0xf8, 0x8f ;  /* 0x00000000008f781c */ /* 0x000fe40000703f70 */
[----:B------:R-:W-:-:S02]  /*0750*/  SHF.R.U32.HI R8, RZ, 0x1, R6 ;  /* 0x00000001ff087819 */ /* 0x000fc40000011606 */
[----:B------:R-:W-:-:S04]  /*0760*/  SEL R3, RZ, 0x1, !P0 ;  /* 0x00000001ff037807 */ /* 0x000fc80004000000 */
[----:B------:R-:W-:-:S04]  /*0770*/  LOP3.LUT R3, R3, 0x1, R8, 0xf8, !PT ;  /* 0x0000000103037812 */ /* 0x000fc800078ef808 */
[----:B------:R-:W-:-:S05]  /*0780*/  LOP3.LUT R3, R3, R6, RZ, 0xc0, !PT ;  /* 0x0000000603037212 */ /* 0x000fca00078ec0ff */
[----:B------:R-:W-:-:S05]  /*0790*/  IMAD.IADD R3, R8, 0x1, R3 ;  /* 0x0000000108037824 */ /* 0x000fca00078e0203 */
[----:B------:R-:W-:Y:S01]  /*07a0*/  LOP3.LUT R0, R3, R0, RZ, 0xfc, !PT ;  /* 0x0000000003007212 */ /* 0x000fe200078efcff */
[----:B------:R-:W-:Y:S06]  /*07b0*/  BRA `(.L_x_27) ;  /* 0x0000000000107947 */ /* 0x000fec0003800000 */
.L_x_26:
[----:B------:R-:W-:-:S04]  /*07c0*/  LOP3.LUT R0, R0, 0x80000000, RZ, 0xc0, !PT ;  /* 0x8000000000007812 */ /* 0x000fc800078ec0ff */
[----:B------:R-:W-:Y:S01]  /*07d0*/  LOP3.LUT R0, R0, 0x7f800000, RZ, 0xfc, !PT ;  /* 0x7f80000000007812 */ /* 0x000fe200078efcff */
[----:B------:R-:W-:Y:S06]  /*07e0*/  BRA `(.L_x_27) ;  /* 0x0000000000047947 */ /* 0x000fec0003800000 */
.L_x_25:
[----:B------:R-:W-:-:S07]  /*07f0*/  IMAD R0, R7, 0x800000, R0 ;  /* 0x0080000007007824 */ /* 0x000fce00078e0200 */
.L_x_27:
[----:B------:R-:W-:Y:S05]  /*0800*/  BSYNC.RECONVERGENT B3 ;  /* 0x0000000000037941 */ /* 0x000fea0003800200 */
.L_x_24:
[----:B------:R-:W-:Y:S05]  /*0810*/  BRA `(.L_x_28) ;  /* 0x0000000000207947 */ /* 0x000fea0003800000 */
.L_x_23:
[----:B------:R-:W-:-:S04]  /*0820*/  LOP3.LUT R0, R9, 0x80000000, R8, 0x48, !PT ;  /* 0x8000000009007812 */ /* 0x000fc800078e4808 */
[----:B------:R-:W-:Y:S01]  /*0830*/  LOP3.LUT R0, R0, 0x7f800000, RZ, 0xfc, !PT ;  /* 0x7f80000000007812 */ /* 0x000fe200078efcff */
[----:B------:R-:W-:Y:S06]  /*0840*/  BRA `(.L_x_28) ;  /* 0x0000000000147947 */ /* 0x000fec0003800000 */
.L_x_22:
[----:B------:R-:W-:Y:S01]  /*0850*/  LOP3.LUT R0, R9, 0x80000000, R8, 0x48, !PT ;  /* 0x8000000009007812 */ /* 0x000fe200078e4808 */
[----:B------:R-:W-:Y:S06]  /*0860*/  BRA `(.L_x_28) ;  /* 0x00000000000c7947 */ /* 0x000fec0003800000 */
.L_x_21:
[----:B------:R-:W0:Y:S01]  /*0870*/  MUFU.RSQ R0, -QNAN ;  /* 0xffc0000000007908 */ /* 0x000e220000001400 */
[----:B------:R-:W-:Y:S05]  /*0880*/  BRA `(.L_x_28) ;  /* 0x0000000000047947 */ /* 0x000fea0003800000 */
.L_x_20:
[----:B------:R-:W-:-:S07]  /*0890*/  FADD.FTZ R0, R0, R3 ;  /* 0x0000000300007221 */ /* 0x000fce0000010000 */
.L_x_28:
[----:B------:R-:W-:Y:S05]  /*08a0*/  BSYNC.RECONVERGENT B2 ;  /* 0x0000000000027941 */ /* 0x000fea0003800200 */
.L_x_18:
[----:B------:R-:W-:-:S04]  /*08b0*/  IMAD.MOV.U32 R3, RZ, RZ, 0x0 ;  /* 0x00000000ff037424 */ /* 0x000fc800078e00ff */
[----:B0-----:R-:W-:Y:S05]  /*08c0*/  RET.REL.NODEC R2 `(_Z13dropoutKernelPfS_if) ;  /* 0xfffffff402cc7950 */ /* 0x001fea0003c3ffff */
.L_x_29:
        /* <DEDUP_REMOVED lines=11> */
.L_x_33:


//--------------------- .text._Z10geluKernelPfi   --------------------------
	.section	.text._Z10geluKernelPfi,"ax",@progbits
	.align	128
        .global         _Z10geluKernelPfi
        .type           _Z10geluKernelPfi,@function
        .size           _Z10geluKernelPfi,(.L_x_36 - _Z10geluKernelPfi)
        .other          _Z10geluKernelPfi,@"STO_CUDA_ENTRY STV_DEFAULT"
_Z10geluKernelPfi:
.text._Z10geluKernelPfi:
        /* <DEDUP_REMOVED lines=9> */
[----:B------:R-:W1:Y:S01]  /*0090*/  LDCU.64 UR4, c[0x0][0x358] ;  /* 0x00006b00ff0477ac */ /* 0x000e620008000a00 */
[----:B0-----:R-:W-:-:S05]  /*00a0*/  IMAD.WIDE R2, R5, 0x4, R2 ;  /* 0x0000000405027825 */ /* 0x001fca00078e0202 */
[----:B-1----:R-:W2:Y:S01]  /*00b0*/  LDG.E R4, desc[UR4][R2.64] ;  /* 0x0000000402047981 */ /* 0x002ea2000c1e1900 */
[----:B------:R-:W-:Y:S01]  /*00c0*/  HFMA2 R8, -RZ, RZ, 1.125, -9232 ;  /* 0x3c80f082ff087431 */ /* 0x000fe200000001ff */
[----:B------:R-:W-:Y:S01]  /*00d0*/  MOV R7, 0x3f800000 ;  /* 0x3f80000000077802 */ /* 0x000fe20000000f00 */
[----:B--2---:R-:W-:-:S04]  /*00e0*/  FMUL R5, R4, 0.044714998453855514526 ;  /* 0x3d37271304057820 */ /* 0x004fc80000400000 */
[----:B------:R-:W-:-:S04]  /*00f0*/  FMUL R5, R4, R5 ;  /* 0x0000000504057220 */ /* 0x000fc80000400000 */
[C---:B------:R-:W-:Y:S01]  /*0100*/  FFMA R5, R4.reuse, R5, R4 ;  /* 0x0000000504057223 */ /* 0x040fe20000000004 */
[----:B------:R-:W-:-:S03]  /*0110*/  FMUL R4, R4, 0.5 ;  /* 0x3f00000004047820 */ /* 0x000fc60000400000 */
[----:B------:R-:W-:-:S04]  /*0120*/  FMUL R5, R5, 0.79788458347320556641 ;  /* 0x3f4c422a05057820 */ /* 0x000fc80000400000 */
[C---:B------:R-:W-:Y:S01]  /*0130*/  FMUL R0, |R5|.reuse, 2.8853900432586669922 ;  /* 0x4038aa3b05007820 */ /* 0x040fe20000400200 */
[C---:B------:R-:W-:Y:S01]  /*0140*/  FMUL R9, R5.reuse, R5 ;  /* 0x0000000505097220 */ /* 0x040fe20000400000 */
[C---:B------:R-:W-:Y:S02]  /*0150*/  FSETP.GE.AND P1, PT, |R5|.reuse, 0.60000002384185791016, PT ;  /* 0x3f19999a0500780b */ /* 0x040fe40003f26200 */
[----:B------:R-:W-:Y:S01]  /*0160*/  FSETP.GE.AND P0, PT, |R5|, 9.010913848876953125, PT ;  /* 0x41102cb40500780b */ /* 0x000fe20003f06200 */
[C---:B------:R-:W-:Y:S01]  /*0170*/  FFMA R8, R9.reuse, R8, -0.052303962409496307373 ;  /* 0xbd563cae09087423 */ /* 0x040fe20000000008 */
[----:B------:R-:W0:Y:S03]  /*0180*/  MUFU.EX2 R0, R0 ;  /* 0x0000000000007308 */ /* 0x000e260000000800 */
[----:B------:R-:W-:Y:S01]  /*0190*/  FFMA R10, R9, R8, 0.1331529766321182251 ;  /* 0x3e085941090a7423 */ /* 0x000fe20000000008 */
[----:B0-----:R-:W-:-:S03]  /*01a0*/  FADD R6, R0, 1 ;  /* 0x3f80000000067421 */ /* 0x001fc60000000000 */
[----:B------:R-:W-:-:S04]  /*01b0*/  FFMA R0, R9, R10, -0.33332768082618713379 ;  /* 0xbeaaa9ed09007423 */ /* 0x000fc8000000000a */
[----:B------:R-:W-:Y:S01]  /*01c0*/  FFMA R0, R9, R0, RZ ;  /* 0x0000000009007223 */ /* 0x000fe200000000ff */
[----:B------:R-:W0:Y:S02]  /*01d0*/  MUFU.RCP R6, R6 ;  /* 0x0000000600067308 */ /* 0x000e240000001000 */
[----:B0-----:R-:W-:-:S05]  /*01e0*/  FFMA R7, R6, -2, R7 ;  /* 0xc000000006077823 */ /* 0x001fca0000000007 */
[----:B------:R-:W-:-:S04]  /*01f0*/  FSEL R8, R7, 1, !P0 ;  /* 0x3f80000007087808 */ /* 0x000fc80004000000 */
[--C-:B------:R-:W-:Y:S01]  /*0200*/  LOP3.LUT R8, R8, 0x80000000, R5.reuse, 0xb8, !PT ;  /* 0x8000000008087812 */ /* 0x100fe200078eb805 */
[----:B------:R-:W-:-:S04]  /*0210*/  @!P1 FFMA R8, R5, R0, R5 ;  /* 0x0000000005089223 */ /* 0x000fc80000000005 */
[----:B------:R-:W-:-:S04]  /*0220*/  FADD R5, R8, 1 ;  /* 0x3f80000008057421 */ /* 0x000fc80000000000 */
[----:B------:R-:W-:-:S05]  /*0230*/  FMUL R5, R4, R5 ;  /* 0x0000000504057220 */ /* 0x000fca0000400000 */
[----:B------:R-:W-:Y:S01]  /*0240*/  STG.E desc[UR4][R2.64], R5 ;  /* 0x0000000502007986 */ /* 0x000fe2000c101904 */
[----:B------:R-:W-:Y:S05]  /*0250*/  EXIT ;  /* 0x000000000000794d */ /* 0x000fea0003800000 */
.L_x_30:
        /* <DEDUP_REMOVED lines=10> */
.L_x_36:


//--------------------- .text._Z13addBiasKernelPfPKfii --------------------------
	.section	.text._Z13addBiasKernelPfPKfii,"ax",@progbits
	.align	128
        .global         _Z13addBiasKernelPfPKfii
        .type           _Z13addBiasKernelPfPKfii,@function
        .size           _Z13addBiasKernelPfPKfii,(.L_x_37 - _Z13addBiasKernelPfPKfii)
        .other          _Z13addBiasKernelPfPKfii,@"STO_CUDA_ENTRY STV_DEFAULT"
_Z13addBiasKernelPfPKfii:
.text._Z13addBiasKernelPfPKfii:
        /* <DEDUP_REMOVED lines=11> */
[----:B------:R-:W-:Y:S02]  /*00b0*/  ISETP.GE.AND P2, PT, R9, RZ, PT ;  /* 0x000000ff0900720c */ /* 0x000fe40003f46270 */
[----:B------:R-:W1:Y:S08]  /*00c0*/  I2F.RP R0, R11 ;  /* 0x0000000b00007306 */ /* 0x000e700000209400 */
[----:B-1----:R-:W1:Y:S02]  /*00d0*/  MUFU.RCP R0, R0 ;  /* 0x0000000000007308 */ /* 0x002e640000001000 */
[----:B-1----:R-:W-:-:S06]  /*00e0*/  IADD3 R4, PT, PT, R0, 0xffffffe, RZ ;  /* 0x0ffffffe00047810 */ /* 0x002fcc0007ffe0ff */
[----:B------:R1:W2:Y:S02]  /*00f0*/  F2I.FTZ.U32.TRUNC.NTZ R5, R4 ;  /* 0x0000000400057305 */ /* 0x0002a4000021f000 */
[----:B-1----:R-:W-:Y:S01]  /*0100*/  IMAD.MOV.U32 R4, RZ, RZ, RZ ;  /* 0x000000ffff047224 */ /* 0x002fe200078e00ff */
[----:B--2---:R-:W-:-:S05]  /*0110*/  IADD3 R2, PT, PT, RZ, -R5, RZ ;  /* 0x80000005ff027210 */ /* 0x004fca0007ffe0ff */
[----:B------:R-:W-:Y:S01]  /*0120*/  IMAD R7, R2, R11, RZ ;  /* 0x0000000b02077224 */ /* 0x000fe200078e02ff */
[----:B------:R-:W-:-:S03]  /*0130*/  IABS R2, R9 ;  /* 0x0000000900027213 */ /* 0x000fc60000000000 */
[----:B------:R-:W-:Y:S02]  /*0140*/  IMAD.HI.U32 R5, R5, R7, R4 ;  /* 0x0000000705057227 */ /* 0x000fe400078e0004 */
[----:B------:R-:W1:Y:S04]  /*0150*/  LDC.64 R6, c[0x0][0x388] ;  /* 0x0000e200ff067b82 */ /* 0x000e680000000a00 */
[----:B------:R-:W-:-:S05]  /*0160*/  IMAD.HI.U32 R5, R5, R2, RZ ;  /* 0x0000000205057227 */ /* 0x000fca00078e00ff */
[----:B------:R-:W-:-:S05]  /*0170*/  IADD3 R5, PT, PT, -R5, RZ, RZ ;  /* 0x000000ff05057210 */ /* 0x000fca0007ffe1ff */
[C---:B------:R-:W-:Y:S02]  /*0180*/  IMAD R0, R11.reuse, R5, R2 ;  /* 0x000000050b007224 */ /* 0x040fe400078e0202 */
[----:B------:R-:W2:Y:S03]  /*0190*/  LDC.64 R4, c[0x0][0x380] ;  /* 0x0000e000ff047b82 */ /* 0x000ea60000000a00 */
[----:B------:R-:W-:-:S13]  /*01a0*/  ISETP.GT.U32.AND P0, PT, R11, R0, PT ;  /* 0x000000000b00720c */ /* 0x000fda0003f04070 */
[----:B------:R-:W-:Y:S01]  /*01b0*/  @!P0 IMAD.IADD R0, R0, 0x1, -R11 ;  /* 0x0000000100008824 */ /* 0x000fe200078e0a0b */
[----:B------:R-:W-:-:S04]  /*01c0*/  ISETP.NE.AND P0, PT, R3, RZ, PT ;  /* 0x000000ff0300720c */ /* 0x000fc80003f05270 */
[----:B------:R-:W-:Y:S01]  /*01d0*/  ISETP.GT.U32.AND P1, PT, R11, R0, PT ;  /* 0x000000000b00720c */ /* 0x000fe20003f24070 */
[----:B--2---:R-:W-:-:S12]  /*01e0*/  IMAD.WIDE R4, R9, 0x4, R4 ;  /* 0x0000000409047825 */ /* 0x004fd800078e0204 */
[----:B------:R-:W-:-:S05]  /*01f0*/  @!P1 IADD3 R0, PT, PT, R0, -R11, RZ ;  /* 0x8000000b00009210 */ /* 0x000fca0007ffe0ff */
[----:B------:R-:W-:Y:S01]  /*0200*/  @!P2 IMAD.MOV R0, RZ, RZ, -R0 ;  /* 0x000000ffff00a224 */ /* 0x000fe200078e0a00 */
[----:B------:R-:W-:-:S05]  /*0210*/  @!P0 LOP3.LUT R0, RZ, R3, RZ, 0x33, !PT ;  /* 0x00000003ff008212 */ /* 0x000fca00078e33ff */
[----:B-1----:R-:W-:Y:S02]  /*0220*/  IMAD.WIDE R2, R0, 0x4, R6 ;  /* 0x0000000400027825 */ /* 0x002fe400078e0206 */
[----:B0-----:R-:W2:Y:S04]  /*0230*/  LDG.E R7, desc[UR4][R4.64] ;  /* 0x0000000404077981 */ /* 0x001ea8000c1e1900 */
[----:B------:R-:W2:Y:S02]  /*0240*/  LDG.E R2, desc[UR4][R2.64] ;  /* 0x0000000402027981 */ /* 0x000ea4000c1e1900 */
[----:B--2---:R-:W-:-:S05]  /*0250*/  FADD R7, R2, R7 ;  /* 0x0000000702077221 */ /* 0x004fca0000000000 */
[----:B------:R-:W-:Y:S01]  /*0260*/  STG.E desc[UR4][R4.64], R7 ;  /* 0x0000000704007986 */ /* 0x000fe2000c101904 */
[----:B------:R-:W-:Y:S05]  /*0270*/  EXIT ;  /* 0x000000000000794d */ /* 0x000fea0003800000 */
.L_x_31:
        /* <DEDUP_REMOVED lines=16> */
.L_x_37:


//--------------------- .nv.shared.reserved.0     --------------------------
	.section	.nv.shared.reserved.0,"aw",@nobits
	.weak		__nv_reservedSMEM_offset_0_alias
	.size		__nv_reservedSMEM_offset_0_alias, 0, 64
	.other		__nv_reservedSMEM_offset_0_alias,@"STO_CUDA_RESERVED_SHARED STV_DEFAULT"
__nv_reservedSMEM_offset_0_alias:
	.zero		0
	.zero		64


//--------------------- .nv.constant0._Z20fusedBiasGeluDropoutPfPKfS1_iif --------------------------
	.section	.nv.constant0._Z20fusedBiasGeluDropoutPfPKfS1_iif,"a",@progbits
	.sectionflags	@""
	.align	4
.nv.constant0._Z20fusedBiasGeluDropoutPfPKfS1_iif:
	.zero		932


//--------------------- .nv.constant0._Z13dropoutKernelPfS_if --------------------------
	.section	.nv.constant0._Z13dropoutKernelPfS_if,"a",@progbits
	.sectionflags	@""
	.align	4
.nv.constant0._Z13dropoutKernelPfS_if:
	.zero		920


//--------------------- .nv.constant0._Z10geluKernelPfi --------------------------
	.section	.nv.constant0._Z10geluKernelPfi,"a",@progbits
	.sectionflags	@""
	.align	4
.nv.constant0._Z10geluKernelPfi:
	.zero		908


//--------------------- .nv.constant0._Z13addBiasKernelPfPKfii --------------------------
	.section	.nv.constant0._Z13addBiasKernelPfPKfii,"a",@progbits
	.sectionflags	@""
	.align	4
.nv.constant0._Z13addBiasKernelPfPKfii:
	.zero		920


//--------------------- SYMBOLS --------------------------

	.type		.nv.reservedSmem.offset0,@object
	.size		.nv.reservedSmem.offset0,0x4
